def gluon_wgmma(
    a_ptr,
    b_ptr,
    c_ptr,
    M,
    N,
    K,
    stride_am,
    stride_bk,
    stride_cm,
    BLOCK_M: gl.constexpr,
    BLOCK_N: gl.constexpr,
    BLOCK_K: gl.constexpr,
    DTYPE: gl.constexpr,
    A_LAYOUT: gl.constexpr,
    B_LAYOUT: gl.constexpr,
    C_LAYOUT: gl.constexpr,
    B_SHAPE: gl.constexpr,
    TRANS_B: gl.constexpr,
    NUM_BUFFERS: gl.constexpr,
    NUM_WARPS: gl.constexpr,
):
    a_desc = tma.make_tensor_descriptor(
        a_ptr, [M, K], [stride_am, 1], [BLOCK_M, BLOCK_K], A_LAYOUT
    )
    b_desc = tma.make_tensor_descriptor(
        b_ptr,
        [N, K] if TRANS_B else [K, N],
        [stride_bk, 1],
        B_SHAPE,
        B_LAYOUT,
    )
    c_desc = tma.make_tensor_descriptor(
        c_ptr, [M, N], [stride_cm, 1], [BLOCK_M, BLOCK_N], C_LAYOUT
    )

    a_bufs = gl.allocate_shared_memory(
        DTYPE, [NUM_BUFFERS, BLOCK_M, BLOCK_K], A_LAYOUT
    )
    b_bufs = gl.allocate_shared_memory(DTYPE, [NUM_BUFFERS] + B_SHAPE, B_LAYOUT)

    pid_m = gl.program_id(0)
    pid_n = gl.program_id(1)
    off_m = pid_m * BLOCK_M
    off_n = pid_n * BLOCK_N

    mma_layout: gl.constexpr = pick_wgmma_layout(DTYPE, BLOCK_M, BLOCK_N, NUM_WARPS)
    acc = warpgroup_mma_init(
        gl.zeros((BLOCK_M, BLOCK_N), dtype=gl.float32, layout=mma_layout)
    )

    bars = gl.allocate_shared_memory(
        gl.int64, [NUM_BUFFERS, 1], mbarrier.MBarrierLayout()
    )
    for i in gl.static_range(NUM_BUFFERS):
        mbarrier.init(bars.index(i), count=1)
    idx = 0
    phase = 0

    for k in range(0, K, BLOCK_K):
        a = a_bufs.index(idx)
        b = b_bufs.index(idx)
        bar = bars.index(idx)
        mbarrier.expect(bar, a_desc.block_type.nbytes + b_desc.block_type.nbytes)
        tma.async_copy_global_to_shared(a_desc, [off_m, k], bar, a)
        tma.async_copy_global_to_shared(
            b_desc, [off_n, k] if TRANS_B else [k, off_n], bar, b
        )
        mbarrier.wait(bar, phase=phase)

        if TRANS_B:
            b = b.permute((1, 0))
        acc = warpgroup_mma_wait(num_outstanding=0, deps=(acc,))
        acc = warpgroup_mma(a, b, acc, is_async=True)

        idx += 1
        if idx == NUM_BUFFERS:
            idx = 0
            phase ^= 1

    acc = warpgroup_mma_wait(num_outstanding=0, deps=(acc,))
    for i in gl.static_range(NUM_BUFFERS):
        mbarrier.invalidate(bars.index(i))

    c_smem = gl.allocate_shared_memory(DTYPE, [BLOCK_M, BLOCK_N], C_LAYOUT)
    c_smem.store(acc.to(DTYPE))
    fence_async_shared()
    tma.async_copy_shared_to_global(c_desc, [off_m, off_n], c_smem)
    tma.store_wait(pendings=0)

# config = {"BLOCK_K": 128, "BLOCK_M": 128, "BLOCK_N": 64, "arch": "sm_90", "dtype": "fp16", "num_buffers": 1, "num_warps": 4, "trans_b": 1}
# arch = sm_90


// ===== COMPILED SASS (sm_90a) =====

	.target	sm_90a

	.elftype	@"ET_EXEC"


//--------------------- .note.nv.tkinfo           --------------------------
	.section	.note.nv.tkinfo,"",@"SHT_NOTE"
	.sectionflags	@"SHF_NOTE_NV_TKINFO"
	.tkinfo
        /*0018*/ 	.word	0x00000002
        /*0030*/ 	.string	""
        /*0030*/ 	.string	"ptxas"
        /*0030*/ 	.string	"Cuda compilation tools, release 13.0, V13.0.88"
        /*0030*/ 	.string	"Build cuda_13.0.r13.0/compiler.36424714_0"
        /*0030*/ 	.string	"-v  -suppress-debug-info  -lineinfo  -arch sm_90a "



//--------------------- .note.nv.cuinfo           --------------------------
	.section	.note.nv.cuinfo,"",@"SHT_NOTE"
	.sectionflags	@"SHF_NOTE_NV_CUINFO"
        /*0018*/ 	.short	0x0002
        /*001a*/ 	.short	0x005a
        /*001c*/ 	.short	0x0082
	.zero		2


//--------------------- .nv.info                  --------------------------
	.section	.nv.info,"",@"SHT_CUDA_INFO"
	.align	4


	//----- nvinfo : EIATTR_REGCOUNT
	.align		4
        /*0000*/ 	.byte	0x04, 0x2f
        /*0002*/ 	.short	(.L_1 - .L_0)
	.align		4
.L_0:
        /*0004*/ 	.word	index@(gluon_wgmma)
        /*0008*/ 	.word	0x0000005a


	//----- nvinfo : EIATTR_FRAME_SIZE
	.align		4
.L_1:
        /*000c*/ 	.byte	0x04, 0x11
        /*000e*/ 	.short	(.L_3 - .L_2)
	.align		4
.L_2:
        /*0010*/ 	.word	index@(gluon_wgmma)
        /*0014*/ 	.word	0x00000000


	//----- nvinfo : EIATTR_MIN_STACK_SIZE
	.align		4
.L_3:
        /*0018*/ 	.byte	0x04, 0x12
        /*001a*/ 	.short	(.L_5 - .L_4)
	.align		4
.L_4:
        /*001c*/ 	.word	index@(gluon_wgmma)
        /*0020*/ 	.word	0x00000000
.L_5:


//--------------------- .nv.compat                --------------------------
	.section	.nv.compat,"",@"SHT_CUDA_COMPAT_INFO"
	.align	4
        /*0000*/ 	.byte	0x02, 0x09, 0x01, 0x00, 0x02, 0x02, 0x04, 0x00, 0x02, 0x05, 0x05, 0x00, 0x03, 0x07, 0x01, 0x01
        /*0010*/ 	.byte	0x02, 0x03, 0x03, 0x00, 0x02, 0x06, 0x01, 0x00, 0x04, 0x0b, 0x08, 0x00, 0x00, 0x00, 0x00, 0x00
        /*0020*/ 	.byte	0x00, 0x00, 0x00, 0x00


//--------------------- .nv.info.gluon_wgmma      --------------------------
	.section	.nv.info.gluon_wgmma,"",@"SHT_CUDA_INFO"
	.sectionflags	@""
	.align	4


	//----- nvinfo : EIATTR_CUDA_API_VERSION
	.align		4
        /*0000*/ 	.byte	0x04, 0x37
        /*0002*/ 	.short	(.L_7 - .L_6)
.L_6:
        /*0004*/ 	.word	0x00000082


	//----- nvinfo : EIATTR_KPARAM_INFO
	.align		4
.L_7:
        /*0008*/ 	.byte	0x04, 0x17
        /*000a*/ 	.short	(.L_9 - .L_8)
.L_8:
        /*000c*/ 	.word	0x00000000
        /*0010*/ 	.short	0x000a
        /*0012*/ 	.short	0x0048
        /*0014*/ 	.byte	0x00, 0xf4, 0x21, 0x00


	//----- nvinfo : EIATTR_KPARAM_INFO
	.align		4
.L_9:
        /*0018*/ 	.byte	0x04, 0x17
        /*001a*/ 	.short	(.L_11 - .L_10)
.L_10:
        /*001c*/ 	.word	0x00000000
        /*0020*/ 	.short	0x0009
        /*0022*/ 	.short	0x0040
        /*0024*/ 	.byte	0x00, 0xf4, 0x21, 0x00


	//----- nvinfo : EIATTR_KPARAM_INFO
	.align		4
.L_11:
        /*0028*/ 	.byte	0x04, 0x17
        /*002a*/ 	.short	(.L_13 - .L_12)
.L_12:
        /*002c*/ 	.word	0x00000000
        /*0030*/ 	.short	0x0008
        /*0032*/ 	.short	0x0038
        /*0034*/ 	.byte	0x00, 0xf0, 0x21, 0x00


	//----- nvinfo : EIATTR_KPARAM_INFO
	.align		4
.L_13:
        /*0038*/ 	.byte	0x04, 0x17
        /*003a*/ 	.short	(.L_15 - .L_14)
.L_14:
        /*003c*/ 	.word	0x00000000
        /*0040*/ 	.short	0x0007
        /*0042*/ 	.short	0x0030
        /*0044*/ 	.byte	0x00, 0xf0, 0x21, 0x00


	//----- nvinfo : EIATTR_KPARAM_INFO
	.align		4
.L_15:
        /*0048*/ 	.byte	0x04, 0x17
        /*004a*/ 	.short	(.L_17 - .L_16)
.L_16:
        /*004c*/ 	.word	0x00000000
        /*0050*/ 	.short	0x0006
        /*0052*/ 	.short	0x0028
        /*0054*/ 	.byte	0x00, 0xf0, 0x21, 0x00


	//----- nvinfo : EIATTR_KPARAM_INFO
	.align		4
.L_17:
        /*0058*/ 	.byte	0x04, 0x17
        /*005a*/ 	.short	(.L_19 - .L_18)
.L_18:
        /*005c*/ 	.word	0x00000000
        /*0060*/ 	.short	0x0005
        /*0062*/ 	.short	0x0020
        /*0064*/ 	.byte	0x00, 0xf0, 0x11, 0x00


	//----- nvinfo : EIATTR_KPARAM_INFO
	.align		4
.L_19:
        /*0068*/ 	.byte	0x04, 0x17
        /*006a*/ 	.short	(.L_21 - .L_20)
.L_20:
        /*006c*/ 	.word	0x00000000
        /*0070*/ 	.short	0x0004
        /*0072*/ 	.short	0x001c
        /*0074*/ 	.byte	0x00, 0xf0, 0x11, 0x00


	//----- nvinfo : EIATTR_KPARAM_INFO
	.align		4
.L_21:
        /*0078*/ 	.byte	0x04, 0x17
        /*007a*/ 	.short	(.L_23 - .L_22)
.L_22:
        /*007c*/ 	.word	0x00000000
        /*0080*/ 	.short	0x0003
        /*0082*/ 	.short	0x0018
        /*0084*/ 	.byte	0x00, 0xf0, 0x11, 0x00


	//----- nvinfo : EIATTR_KPARAM_INFO
	.align		4
.L_23:
        /*0088*/ 	.byte	0x04, 0x17
        /*008a*/ 	.short	(.L_25 - .L_24)
.L_24:
        /*008c*/ 	.word	0x00000000
        /*0090*/ 	.short	0x0002
        /*0092*/ 	.short	0x0010
        /*0094*/ 	.byte	0x00, 0xf4, 0x21, 0x00


	//----- nvinfo : EIATTR_KPARAM_INFO
	.align		4
.L_25:
        /*0098*/ 	.byte	0x04, 0x17
        /*009a*/ 	.short	(.L_27 - .L_26)
.L_26:
        /*009c*/ 	.word	0x00000000
        /*00a0*/ 	.short	0x0001
        /*00a2*/ 	.short	0x0008
        /*00a4*/ 	.byte	0x00, 0xf4, 0x21, 0x00


	//----- nvinfo : EIATTR_KPARAM_INFO
	.align		4
.L_27:
        /*00a8*/ 	.byte	0x04, 0x17
        /*00aa*/ 	.short	(.L_29 - .L_28)
.L_28:
        /*00ac*/ 	.word	0x00000000
        /*00b0*/ 	.short	0x0000
        /*00b2*/ 	.short	0x0000
        /*00b4*/ 	.byte	0x00, 0xf4, 0x21, 0x00


	//----- nvinfo : EIATTR_SPARSE_MMA_MASK
	.align		4
.L_29:
        /*00b8*/ 	.byte	0x03, 0x50
        /*00ba*/ 	.short	0x0000


	//----- nvinfo : EIATTR_MAXREG_COUNT
	.align		4
        /*00bc*/ 	.byte	0x03, 0x1b
        /*00be*/ 	.short	0x00ff


	//----- nvinfo : EIATTR_NUM_BARRIERS
	.align		4
        /*00c0*/ 	.byte	0x02, 0x4c
        /*00c2*/ 	.byte	0x01
	.zero		1


	//----- nvinfo : EIATTR_MERCURY_ISA_VERSION
	.align		4
        /*00c4*/ 	.byte	0x03, 0x5f
        /*00c6*/ 	.short	0x0101


	//----- nvinfo : EIATTR_INT_WARP_WIDE_INSTR_OFFSETS
	.align		4
        /*00c8*/ 	.byte	0x04, 0x31
        /*00ca*/ 	.short	(.L_31 - .L_30)


	//   ....[0]....
.L_30:
        /*00cc*/ 	.word	0x000014f0


	//   ....[1]....
        /*00d0*/ 	.word	0x00001590


	//   ....[2]....
        /*00d4*/ 	.word	0x00001b60


	//   ....[3]....
        /*00d8*/ 	.word	0x00001b70


	//   ....[4]....
        /*00dc*/ 	.word	0x00001c30


	//   ....[5]....
        /*00e0*/ 	.word	0x00001cb0


	//   ....[6]....
        /*00e4*/ 	.word	0x00002290


	//   ....[7]....
        /*00e8*/ 	.word	0x000022b0


	//----- nvinfo : EIATTR_COOP_GROUP_MASK_REGIDS
	.align		4
.L_31:
        /*00ec*/ 	.byte	0x04, 0x29
        /*00ee*/ 	.short	(.L_33 - .L_32)


	//   ....[0]....
.L_32:
        /*00f0*/ 	.word	0xffffffff


	//   ....[1]....
        /*00f4*/ 	.word	0xffffffff


	//   ....[2]....
        /*00f8*/ 	.word	0xffffffff


	//----- nvinfo : EIATTR_COOP_GROUP_INSTR_OFFSETS
	.align		4
.L_33:
        /*00fc*/ 	.byte	0x04, 0x28
        /*00fe*/ 	.short	(.L_35 - .L_34)


	//   ....[0]....
.L_34:
        /*0100*/ 	.word	0x00000140


	//   ....[1]....
        /*0104*/ 	.word	0x00000710


	//   ....[2]....
        /*0108*/ 	.word	0x00000d40


	//----- nvinfo : EIATTR_MBARRIER_INSTR_OFFSETS
	.align		4
.L_35:
        /*010c*/ 	.byte	0x04, 0x39
        /*010e*/ 	.short	(.L_37 - .L_36)


	//   ....[0]....
.L_36:
        /*0110*/ 	.word	0x00001600
        /*0114*/ 	.word	0x000000ff
        /*0118*/ 	.word	0x0000c000
        /*011c*/ 	.short	0x0100
        /*011e*/ 	.byte	0x20
	.zero		1


	//   ....[1]....
        /*0120*/ 	.word	0x00001d40
        /*0124*/ 	.word	0x000000ff
        /*0128*/ 	.word	0x0000c000
        /*012c*/ 	.short	0x010a
        /*012e*/ 	.byte	0x20
	.zero		1


	//   ....[2]....
        /*0130*/ 	.word	0x00002230
        /*0134*/ 	.word	0x000000ff
        /*0138*/ 	.word	0x0000c000
        /*013c*/ 	.short	0x0108
        /*013e*/ 	.byte	0x20
	.zero		1


	//   ....[3]....
        /*0140*/ 	.word	0x00002550
        /*0144*/ 	.word	0x000000ff
        /*0148*/ 	.word	0x0000c000
        /*014c*/ 	.short	0x010a
        /*014e*/ 	.byte	0x20
	.zero		1


	//----- nvinfo : EIATTR_NUM_MBARRIERS
	.align		4
.L_37:
        /*0150*/ 	.byte	0x03, 0x38
        /*0152*/ 	.short	0x0001


	//----- nvinfo : EIATTR_EXIT_INSTR_OFFSETS
	.align		4
        /*0154*/ 	.byte	0x04, 0x1c
        /*0156*/ 	.short	(.L_39 - .L_38)


	//   ....[0]....
.L_38:
        /*0158*/ 	.word	0x00002540


	//----- nvinfo : EIATTR_REQNTID
	.align		4
.L_39:
        /*015c*/ 	.byte	0x04, 0x10
        /*015e*/ 	.short	(.L_41 - .L_40)
.L_40:
        /*0160*/ 	.word	0x00000080
        /*0164*/ 	.word	0x00000001
        /*0168*/ 	.word	0x00000001


	//----- nvinfo : EIATTR_CRS_STACK_SIZE
	.align		4
.L_41:
        /*016c*/ 	.byte	0x04, 0x1e
        /*016e*/ 	.short	(.L_43 - .L_42)
.L_42:
        /*0170*/ 	.word	0x00000000


	//----- nvinfo : EIATTR_CBANK_PARAM_SIZE
	.align		4
.L_43:
        /*0174*/ 	.byte	0x03, 0x19
        /*0176*/ 	.short	0x0050


	//----- nvinfo : EIATTR_PARAM_CBANK
	.align		4
        /*0178*/ 	.byte	0x04, 0x0a
        /*017a*/ 	.short	(.L_45 - .L_44)
	.align		4
.L_44:
        /*017c*/ 	.word	index@(.nv.constant0.gluon_wgmma)
        /*0180*/ 	.short	0x0210
        /*0182*/ 	.short	0x0050


	//----- nvinfo : EIATTR_SW_WAR
	.align		4
.L_45:
        /*0184*/ 	.byte	0x04, 0x36
        /*0186*/ 	.short	(.L_47 - .L_46)
.L_46:
        /*0188*/ 	.word	0x00000008
.L_47:


//--------------------- .nv.callgraph             --------------------------
	.section	.nv.callgraph,"",@"SHT_CUDA_CALLGRAPH"
	.align	4
	.sectionentsize	8
	.align		4
        /*0000*/ 	.word	0x00000000
	.align		4
        /*0004*/ 	.word	0xffffffff
	.align		4
        /*0008*/ 	.word	0x00000000
	.align		4
        /*000c*/ 	.word	0xfffffffe
	.align		4
        /*0010*/ 	.word	0x00000000
	.align		4
        /*0014*/ 	.word	0xfffffffd
	.align		4
        /*0018*/ 	.word	0x00000000
	.align		4
        /*001c*/ 	.word	0xfffffffc


//--------------------- .text.gluon_wgmma         --------------------------
	.section	.text.gluon_wgmma,"ax",@progbits
	.align	128
        .global         gluon_wgmma
        .type           gluon_wgmma,@function
        .size           gluon_wgmma,(.L_x_52 - gluon_wgmma)
        .other          gluon_wgmma,@"STO_CUDA_ENTRY STV_DEFAULT"
gluon_wgmma:
.text.gluon_wgmma:
[----:B------:R-:W-:Y:S01]  /*0000*/  LDC R1, c[0x0][0x28] ;  /* 0x00000a00ff017b82 */ /* 0x000fe20000000800 */
[----:B------:R-:W1:Y:S07]  /*0010*/  S2R R4, SR_TID.X ;  /* 0x0000000000047919 */ /* 0x000e6e0000002100 */
[----:B------:R-:W2:Y:S01]  /*0020*/  S2UR UR4, SR_CgaCtaId ;  /* 0x00000000000479c3 */ /* 0x000ea20000008800 */
[----:B------:R-:W-:Y:S01]  /*0030*/  UMOV UR32, 0x400 ;  /* 0x0000040000207882 */ /* 0x000fe20000000000 */
[----:B------:R-:W-:Y:S01]  /*0040*/  ULDC UR6, c[0x0][0xc] ;  /* 0x0000030000067ab9 */ /* 0x000fe20000000800 */
[----:B------:R-:W-:Y:S05]  /*0050*/  BSSY B0, `(.L_x_0) ;  /* 0x000001f000007945 */ /* 0x000fea0003800000 */
[----:B------:R-:W3:Y:S08]  /*0060*/  LDC R0, c[0x0][0x228] ;  /* 0x00008a00ff007b82 */ /* 0x000ef00000000800 */
[----:B------:R-:W4:Y:S08]  /*0070*/  LDC R11, c[0x0][0x230] ;  /* 0x00008c00ff0b7b82 */ /* 0x000f300000000800 */
[----:B------:R-:W-:Y:S01]  /*0080*/  S2UR UR8, SR_CTAID.Y ;  /* 0x00000000000879c3 */ /* 0x000fe20000002600 */
[----:B--2---:R-:W-:-:S03]  /*0090*/  ULEA UR32, UR4, UR32, 0x18 ;  /* 0x0000002004207291 */ /* 0x004fc6000f8ec03f */
[----:B------:R-:W-:Y:S01]  /*00a0*/  ULDC UR4, c[0x0][0x10] ;  /* 0x0000040000047ab9 */ /* 0x000fe20000000800 */
[----:B-1----:R-:W-:-:S03]  /*00b0*/  LOP3.LUT R3, R4, 0x7f, RZ, 0xc0, !PT ;  /* 0x0000007f04037812 */ /* 0x002fc600078ec0ff */
[----:B------:R-:W1:Y:S01]  /*00c0*/  S2UR UR5, SR_CTAID.Z ;  /* 0x00000000000579c3 */ /* 0x000e620000002700 */
[----:B---3--:R-:W-:Y:S01]  /*00d0*/  VIADD R0, R0, 0xffffffff ;  /* 0xffffffff00007836 */ /* 0x008fe20000000000 */
[C---:B------:R-:W-:Y:S02]  /*00e0*/  ISETP.GE.U32.AND P0, PT, R3.reuse, 0x20, PT ;  /* 0x000000200300780c */ /* 0x040fe40003f06070 */
[C---:B------:R-:W-:Y:S02]  /*00f0*/  ISETP.NE.U32.AND P1, PT, R3.reuse, RZ, PT ;  /* 0x000000ff0300720c */ /* 0x040fe40003f25070 */
[----:B------:R-:W-:Y:S02]  /*0100*/  LEA R14, R3, UR32, 0x2 ;  /* 0x00000020030e7c11 */ /* 0x000fe4000f8e10ff */
[----:B------:R-:W2:Y:S01]  /*0110*/  S2UR UR7, SR_CTAID.X ;  /* 0x00000000000779c3 */ /* 0x000ea20000002500 */
[----:B----4-:R-:W-:-:S06]  /*0120*/  VIADD R10, R11, 0xffffffff ;  /* 0xffffffff0b0a7836 */ /* 0x010fcc0000000000 */
[----:B------:R3:W-:Y:S01]  /*0130*/  @!P0 STS [R14], RZ ;  /* 0x000000ff0e008388 */ /* 0x0007e20000000800 */
[----:B------:R-:W-:-:S03]  /*0140*/  NOP ;  /* 0x0000000000007918 */ /* 0x000fc60000000000 */
[----:B------:R3:W-:Y:S01]  /*0150*/  @!P1 STS [UR32+0x24], R0 ;  /* 0x00002400ff009988 */ /* 0x0007e20008000820 */
[----:B-1----:R-:W-:-:S03]  /*0160*/  UIMAD UR4, UR5, UR4, UR8 ;  /* 0x00000004050472a4 */ /* 0x002fc6000f8e0208 */
[----:B------:R3:W-:Y:S01]  /*0170*/  @!P1 STS [UR32+0x20], R10 ;  /* 0x0000200aff009988 */ /* 0x0007e20008000820 */
[----:B------:R-:W-:Y:S01]  /*0180*/  ULDC.64 UR8, c[0x0][0x250] ;  /* 0x0000940000087ab9 */ /* 0x000fe20000000a00 */
[----:B--2---:R-:W-:-:S04]  /*0190*/  UIMAD UR4, UR4, UR6, UR7 ;  /* 0x00000006040472a4 */ /* 0x004fc8000f8e0207 */
[----:B------:R-:W-:-:S04]  /*01a0*/  UIMAD UR6, UR4, 0x180, URZ ;  /* 0x00000180040678a4 */ /* 0x000fc8000f8e023f */
[----:B------:R-:W-:-:S04]  /*01b0*/  UIADD3 UR60, UP0, UR6, UR8, URZ ;  /* 0x00000008063c7290 */ /* 0x000fc8000ff1e03f */
[----:B------:R-:W-:Y:S01]  /*01c0*/  ULEA.HI.X.SX32 UR35, UR6, UR9, 0x1, UP0 ;  /* 0x0000000906237291 */ /* 0x000fe200080f0e3f */
[----:B---3--:R-:W-:Y:S11]  /*01d0*/  @P1 BRA `(.L_x_1) ;  /* 0x0000000000181947 */ /* 0x008ff60003800000 */
[----:B------:R-:W1:Y:S01]  /*01e0*/  LDS R2, [UR32+0x8] ;  /* 0x00000820ff027984 */ /* 0x000e620008000800 */
[----:B------:R-:W2:Y:S01]  /*01f0*/  LDC.64 R6, c[0x0][0x210] ;  /* 0x00008400ff067b82 */ /* 0x000ea20000000a00 */
[----:B------:R-:W-:Y:S02]  /*0200*/  IMAD.MOV.U32 R5, RZ, RZ, 0x70 ;  /* 0x00000070ff057424 */ /* 0x000fe400078e00ff */
[----:B--2---:R2:W-:Y:S03]  /*0210*/  STS.64 [UR32], R6 ;  /* 0x00000006ff007988 */ /* 0x0045e60008000a20 */
[----:B-1----:R-:W-:-:S05]  /*0220*/  LOP3.LUT R2, R2, 0x10, R5, 0xd8, !PT ;  /* 0x0000001002027812 */ /* 0x002fca00078ed805 */
[----:B------:R2:W-:Y:S02]  /*0230*/  STS [UR32+0x8], R2 ;  /* 0x00000802ff007988 */ /* 0x0005e40008000820 */
.L_x_1:
[----:B------:R-:W-:Y:S05]  /*0240*/  BSYNC B0 ;  /* 0x0000000000007941 */ /* 0x000fea0003800000 */
.L_x_0:
[----:B------:R-:W-:Y:S04]  /*0250*/  BSSY B0, `(.L_x_2) ;  /* 0x000000a000007945 */ /* 0x000fe80003800000 */
[----:B------:R-:W-:Y:S05]  /*0260*/  @P1 BRA `(.L_x_3) ;  /* 0x0000000000201947 */ /* 0x000fea0003800000 */
[----:B--2---:R-:W1:Y:S01]  /*0270*/  LDS R2, [UR32+0x34] ;  /* 0x00003420ff027984 */ /* 0x004e620008000800 */
[----:B------:R-:W-:Y:S02]  /*0280*/  IMAD.MOV.U32 R5, RZ, RZ, 0x3f000000 ;  /* 0x3f000000ff057424 */ /* 0x000fe400078e00ff */
[----:B------:R-:W-:Y:S01]  /*0290*/  @!P1 IMAD.MOV.U32 R6, RZ, RZ, 0x7f ;  /* 0x0000007fff069424 */ /* 0x000fe200078e00ff */
[----:B------:R-:W2:Y:S02]  /*02a0*/  @!P1 LDS R7, [UR32+0x38] ;  /* 0x00003820ff079984 */ /* 0x000ea40008000800 */
[----:B-1----:R-:W-:Y:S02]  /*02b0*/  LOP3.LUT R2, R2, 0xff000000, R5, 0xb8, !PT ;  /* 0xff00000002027812 */ /* 0x002fe400078eb805 */
[----:B--2---:R-:W-:-:S03]  /*02c0*/  @!P1 LOP3.LUT R5, R7, 0xff, R6, 0xb8, !PT ;  /* 0x000000ff07059812 */ /* 0x004fc600078eb806 */
[----:B------:R1:W-:Y:S04]  /*02d0*/  STS [UR32+0x34], R2 ;  /* 0x00003402ff007988 */ /* 0x0003e80008000820 */
[----:B------:R1:W-:Y:S02]  /*02e0*/  @!P1 STS [UR32+0x38], R5 ;  /* 0x00003805ff009988 */ /* 0x0003e40008000820 */
.L_x_3:
[----:B------:R-:W-:Y:S05]  /*02f0*/  BSYNC B0 ;  /* 0x0000000000007941 */ /* 0x000fea0003800000 */
.L_x_2:
[----:B------:R-:W-:Y:S04]  /*0300*/  BSSY B0, `(.L_x_4) ;  /* 0x000000e000007945 */ /* 0x000fe80003800000 */
[----:B------:R-:W-:Y:S05]  /*0310*/  @P1 BRA `(.L_x_5) ;  /* 0x0000000000301947 */ /* 0x000fea0003800000 */
[----:B-1----:R-:W1:Y:S01]  /*0320*/  LDS R5, [UR32+0x34] ;  /* 0x00003420ff057984 */ /* 0x002e620008000800 */
[----:B--2---:R-:W2:Y:S03]  /*0330*/  LDC.64 R6, c[0x0][0x238] ;  /* 0x00008e00ff067b82 */ /* 0x004ea60000000a00 */
[----:B------:R-:W3:Y:S01]  /*0340*/  LDS R2, [UR32+0x1c] ;  /* 0x00001c20ff027984 */ /* 0x000ee20008000800 */
[C---:B--2---:R-:W-:Y:S01]  /*0350*/  SHF.L.U64.HI R7, R6.reuse, 0x1, R7 ;  /* 0x0000000106077819 */ /* 0x044fe20000010207 */
[----:B------:R-:W-:-:S03]  /*0360*/  IMAD.SHL.U32 R6, R6, 0x2, RZ ;  /* 0x0000000206067824 */ /* 0x000fc600078e00ff */
[--C-:B------:R-:W-:Y:S02]  /*0370*/  SHF.R.U32.HI R9, RZ, 0x4, R7.reuse ;  /* 0x00000004ff097819 */ /* 0x100fe40000011607 */
[----:B------:R-:W-:-:S05]  /*0380*/  SHF.R.U64 R6, R6, 0x4, R7 ;  /* 0x0000000406067819 */ /* 0x000fca0000001207 */
[----:B------:R4:W-:Y:S01]  /*0390*/  STS [UR32+0xc], R6 ;  /* 0x00000c06ff007988 */ /* 0x0009e20008000820 */
[----:B-1----:R-:W-:Y:S02]  /*03a0*/  LOP3.LUT R5, R5, 0x7, RZ, 0xb8, !PT ;  /* 0x0000000705057812 */ /* 0x002fe400078eb8ff */
[----:B---3--:R-:W-:-:S03]  /*03b0*/  LOP3.LUT R2, R2, 0xf, R9, 0xb8, !PT ;  /* 0x0000000f02027812 */ /* 0x008fc600078eb809 */
[----:B------:R4:W-:Y:S04]  /*03c0*/  STS [UR32+0x34], R5 ;  /* 0x00003405ff007988 */ /* 0x0009e80008000820 */
[----:B------:R4:W-:Y:S02]  /*03d0*/  STS [UR32+0x1c], R2 ;  /* 0x00001c02ff007988 */ /* 0x0009e40008000820 */
.L_x_5:
[----:B------:R-:W-:Y:S05]  /*03e0*/  BSYNC B0 ;  /* 0x0000000000007941 */ /* 0x000fea0003800000 */
.L_x_4:
[----:B------:R-:W-:Y:S04]  /*03f0*/  BSSY B1, `(.L_x_6) ;  /* 0x000001b000017945 */ /* 0x000fe80003800000 */
[----:B------:R-:W-:Y:S01]  /*0400*/  BSSY B0, `(.L_x_7) ;  /* 0x0000016000007945 */ /* 0x000fe20003800000 */
[----:B------:R-:W-:-:S03]  /*0410*/  IMAD.MOV.U32 R8, RZ, RZ, RZ ;  /* 0x000000ffff087224 */ /* 0x000fc600078e00ff */
[----:B------:R-:W-:Y:S05]  /*0420*/  @P1 BRA `(.L_x_8) ;  /* 0x0000000000201947 */ /* 0x000fea0003800000 */
[----:B-12-4-:R-:W1:Y:S02]  /*0430*/  LDS R2, [UR32+0x34] ;  /* 0x00003420ff027984 */ /* 0x016e640008000800 */
[----:B-1----:R-:W-:-:S05]  /*0440*/  LOP3.LUT R2, R2, 0x38, RZ, 0xb8, !PT ;  /* 0x0000003802027812 */ /* 0x002fca00078eb8ff */
[----:B------:R1:W-:Y:S01]  /*0450*/  STS [UR32+0x34], R2 ;  /* 0x00003402ff007988 */ /* 0x0003e20008000820 */
[----:B------:R-:W-:Y:S05]  /*0460*/  @P1 BRA `(.L_x_9) ;  /* 0x0000000000201947 */ /* 0x000fea0003800000 */
[----:B-1----:R-:W1:Y:S01]  /*0470*/  LDS R2, [UR32+0x8] ;  /* 0x00000820ff027984 */ /* 0x002e620008000800 */
[----:B------:R-:W-:-:S05]  /*0480*/  IMAD.MOV.U32 R5, RZ, RZ, 0x780 ;  /* 0x00000780ff057424 */ /* 0x000fca00078e00ff */
[----:B-1----:R-:W-:-:S05]  /*0490*/  LOP3.LUT R2, R2, 0x300, R5, 0xd8, !PT ;  /* 0x0000030002027812 */ /* 0x002fca00078ed805 */
[----:B------:R3:W-:Y:S02]  /*04a0*/  STS [UR32+0x8], R2 ;  /* 0x00000802ff007988 */ /* 0x0007e40008000820 */
.L_x_8:
[----:B------:R-:W-:Y:S05]  /*04b0*/  @P1 BRA `(.L_x_10) ;  /* 0x0000000000281947 */ /* 0x000fea0003800000 */
[----:B-1234-:R-:W1:Y:S02]  /*04c0*/  LDS R2, [UR32+0x8] ;  /* 0x00000820ff027984 */ /* 0x01ee640008000800 */
[----:B-1----:R-:W-:-:S05]  /*04d0*/  LOP3.LUT R2, R2, 0x1800, RZ, 0xb8, !PT ;  /* 0x0000180002027812 */ /* 0x002fca00078eb8ff */
[----:B------:R2:W-:Y:S02]  /*04e0*/  STS [UR32+0x8], R2 ;  /* 0x00000802ff007988 */ /* 0x0005e40008000820 */
.L_x_9:
[----:B------:R-:W-:Y:S05]  /*04f0*/  @P1 BREAK B0 ;  /* 0x0000000000001942 */ /* 0x000fea0003800000 */
[----:B------:R-:W-:Y:S05]  /*0500*/  @P1 BRA `(.L_x_11) ;  /* 0x0000000000241947 */ /* 0x000fea0003800000 */
[----:B------:R-:W3:Y:S01]  /*0510*/  LDS R5, [UR32+0x8] ;  /* 0x00000820ff057984 */ /* 0x000ee20008000800 */
[----:B-12---:R-:W-:-:S05]  /*0520*/  IMAD.MOV.U32 R2, RZ, RZ, 0x6000 ;  /* 0x00006000ff027424 */ /* 0x006fca00078e00ff */
[----:B---3--:R-:W-:-:S04]  /*0530*/  LOP3.LUT R2, R5, 0x6000, R2, 0xd8, !PT ;  /* 0x0000600005027812 */ /* 0x008fc800078ed802 */
[----:B------:R-:W-:-:S05]  /*0540*/  LOP3.LUT R2, R2, 0x400000, RZ, 0xb8, !PT ;  /* 0x0040000002027812 */ /* 0x000fca00078eb8ff */
[----:B------:R5:W-:Y:S02]  /*0550*/  STS [UR32+0x8], R2 ;  /* 0x00000802ff007988 */ /* 0x000be40008000820 */
.L_x_10:
[----:B------:R-:W-:Y:S05]  /*0560*/  BSYNC B0 ;  /* 0x0000000000007941 */ /* 0x000fea0003800000 */
.L_x_7:
[----:B-12345:R-:W1:Y:S02]  /*0570*/  @!P1 LDS R2, [UR32+0x8] ;  /* 0x00000820ff029984 */ /* 0x03ee640008000800 */
[----:B-1----:R-:W-:-:S05]  /*0580*/  @!P1 LOP3.LUT R2, R2, 0x8000, RZ, 0xb8, !PT ;  /* 0x0000800002029812 */ /* 0x002fca00078eb8ff */
[----:B------:R3:W-:Y:S02]  /*0590*/  @!P1 STS [UR32+0x8], R2 ;  /* 0x00000802ff009988 */ /* 0x0007e40008000820 */
.L_x_11:
[----:B------:R-:W-:Y:S05]  /*05a0*/  BSYNC B1 ;  /* 0x0000000000017941 */ /* 0x000fea0003800000 */
.L_x_6:
[----:B------:R-:W-:Y:S05]  /*05b0*/  WARPSYNC.ALL ;  /* 0x0000000000007948 */ /* 0x000fea0003800000 */
[----:B------:R-:W-:Y:S05]  /*05c0*/  @P0 BRA `(.L_x_12) ;  /* 0x00000000002c0947 */ /* 0x000fea0003800000 */
[----:B-123--:R-:W1:Y:S01]  /*05d0*/  S2R R2, SR_LANEID ;  /* 0x0000000000027919 */ /* 0x00ee620000000000 */
[----:B------:R-:W-:Y:S05]  /*05e0*/  WARPSYNC.ALL ;  /* 0x0000000000007948 */ /* 0x000fea0003800000 */
[----:B-1----:R-:W-:-:S05]  /*05f0*/  IMAD.SHL.U32 R2, R2, 0x4, RZ ;  /* 0x0000000402027824 */ /* 0x002fca00078e00ff */
[----:B------:R-:W1:Y:S01]  /*0600*/  LDS R5, [R2+UR32] ;  /* 0x0000002002057984 */ /* 0x000e620008000800 */
[----:B------:R-:W-:Y:S01]  /*0610*/  IADD3 R6, P2, R2, UR60, RZ ;  /* 0x0000003c02067c10 */ /* 0x000fe2000ff5e0ff */
[----:B------:R-:W-:-:S04]  /*0620*/  UMOV UR34, UR60 ;  /* 0x0000003c00227c82 */ /* 0x000fc80008000000 */
[----:B------:R-:W-:-:S05]  /*0630*/  IMAD.X R7, RZ, RZ, UR35, P2 ;  /* 0x00000023ff077e24 */ /* 0x000fca00090e06ff */
[----:B-1----:R4:W5:Y:S01]  /*0640*/  ATOMG.E.EXCH.STRONG.GPU PT, RZ, [R6], R5 ;  /* 0x0000000506ff73a8 */ /* 0x00296200041ee100 */
[----:B------:R-:W-:-:S04]  /*0650*/  DEPBAR {5,4,3,2,1,0} ;  /* 0x0000003f0000791a */ /* 0x000fc80000000000 */
[----:B------:R4:W-:Y:S01]  /*0660*/  UTMACCTL.IV [UR34] ;  /* 0x00000000220079b9 */ /* 0x0009e20008000000 */
[----:B------:R-:W-:Y:S01]  /*0670*/  NOP ;  /* 0x0000000000007918 */ /* 0x000fe20000000000 */
.L_x_12:
[----:B------:R-:W-:Y:S05]  /*0680*/  @P0 BRA `(.L_x_13) ;  /* 0x00000000000c0947 */ /* 0x000fea0003800000 */
[----:B------:R0:W-:Y:S01]  /*0690*/  UTMACMDFLUSH ;  /* 0x00000000000079b7 */ /* 0x0001e20000000000 */
[----:B------:R-:W-:Y:S05]  /*06a0*/  @P0 BRA `(.L_x_13) ;  /* 0x0000000000040947 */ /* 0x000fea0003800000 */
[----:B------:R-:W-:-:S04]  /*06b0*/  DEPBAR.LE SB0, 0x0 ;  /* 0x000080000000791a */ /* 0x000fc80000000000 */
.L_x_13:
[----:B------:R-:W-:Y:S05]  /*06c0*/  WARPSYNC.ALL ;  /* 0x0000000000007948 */ /* 0x000fea0003800000 */
[----:B-----5:R-:W-:Y:S06]  /*06d0*/  BAR.SYNC.DEFER_BLOCKING 0x0 ;  /* 0x0000000000007b1d */ /* 0x020fec0000010000 */
[----:B------:R-:W-:Y:S02]  /*06e0*/  BSSY B1, `(.L_x_14) ;  /* 0x000000b000017945 */ /* 0x000fe40003800000 */
[----:B------:R-:W-:Y:S06]  /*06f0*/  BAR.SYNC.DEFER_BLOCKING 0x0 ;  /* 0x0000000000007b1d */ /* 0x000fec0000010000 */
[----:B------:R5:W-:Y:S01]  /*0700*/  @!P0 STS [R14], RZ ;  /* 0x000000ff0e008388 */ /* 0x000be20000000800 */
[----:B------:R-:W-:Y:S01]  /*0710*/  NOP ;  /* 0x0000000000007918 */ /* 0x000fe20000000000 */
[----:B------:R-:W-:Y:S05]  /*0720*/  @P1 BRA `(.L_x_15) ;  /* 0x0000000000181947 */ /* 0x000fea0003800000 */
[----:B-123--:R-:W1:Y:S01]  /*0730*/  LDS R2, [UR32+0x8] ;  /* 0x00000820ff027984 */ /* 0x00ee620008000800 */
[----:B----4-:R-:W2:Y:S01]  /*0740*/  LDC.64 R6, c[0x0][0x218] ;  /* 0x00008600ff067b82 */ /* 0x010ea20000000a00 */
[----:B------:R-:W-:Y:S02]  /*0750*/  IMAD.MOV.U32 R5, RZ, RZ, 0x70 ;  /* 0x00000070ff057424 */ /* 0x000fe400078e00ff */
[----:B--2---:R2:W-:Y:S03]  /*0760*/  STS.64 [UR32], R6 ;  /* 0x00000006ff007988 */ /* 0x0045e60008000a20 */
[----:B-1----:R-:W-:-:S05]  /*0770*/  LOP3.LUT R2, R2, 0x10, R5, 0xd8, !PT ;  /* 0x0000001002027812 */ /* 0x002fca00078ed805 */
[----:B------:R2:W-:Y:S02]  /*0780*/  STS [UR32+0x8], R2 ;  /* 0x00000802ff007988 */ /* 0x0005e40008000820 */
.L_x_15:
[----:B----4-:R-:W-:Y:S05]  /*0790*/  BSYNC B1 ;  /* 0x0000000000017941 */ /* 0x010fea0003800000 */
.L_x_14:
[----:B------:R-:W-:Y:S04]  /*07a0*/  BSSY B2, `(.L_x_16) ;  /* 0x000000f000027945 */ /* 0x000fe80003800000 */
[----:B------:R-:W-:Y:S04]  /*07b0*/  BSSY B1, `(.L_x_17) ;  /* 0x000000c000017945 */ /* 0x000fe80003800000 */
[----:B------:R-:W-:Y:S05]  /*07c0*/  @P1 BRA `(.L_x_18) ;  /* 0x0000000000281947 */ /* 0x000fea0003800000 */
[----:B-123--:R-:W1:Y:S01]  /*07d0*/  LDS R2, [UR32+0x34] ;  /* 0x00003420ff027984 */ /* 0x00ee620008000800 */
[----:B------:R-:W-:Y:S01]  /*07e0*/  IMAD.MOV.U32 R5, RZ, RZ, 0x3f000000 ;  /* 0x3f000000ff057424 */ /* 0x000fe200078e00ff */
[----:B------:R-:W-:Y:S05]  /*07f0*/  @P1 BREAK B1 ;  /* 0x0000000000011942 */ /* 0x000fea0003800000 */
[----:B-1----:R-:W-:-:S05]  /*0800*/  LOP3.LUT R2, R2, 0xff000000, R5, 0xb8, !PT ;  /* 0xff00000002027812 */ /* 0x002fca00078eb805 */
[----:B------:R1:W-:Y:S01]  /*0810*/  STS [UR32+0x34], R2 ;  /* 0x00003402ff007988 */ /* 0x0003e20008000820 */
[----:B------:R-:W-:Y:S05]  /*0820*/  @P1 BRA `(.L_x_19) ;  /* 0x0000000000181947 */ /* 0x000fea0003800000 */
[----:B------:R-:W2:Y:S01]  /*0830*/  LDS R5, [UR32+0x38] ;  /* 0x00003820ff057984 */ /* 0x000ea20008000800 */
[----:B-1----:R-:W-:-:S05]  /*0840*/  IMAD.MOV.U32 R2, RZ, RZ, 0x3f ;  /* 0x0000003fff027424 */ /* 0x002fca00078e00ff */
[----:B--2---:R-:W-:-:S05]  /*0850*/  LOP3.LUT R2, R5, 0xff, R2, 0xb8, !PT ;  /* 0x000000ff05027812 */ /* 0x004fca00078eb802 */
[----:B------:R4:W-:Y:S02]  /*0860*/  STS [UR32+0x38], R2 ;  /* 0x00003802ff007988 */ /* 0x0009e40008000820 */
.L_x_18:
[----:B------:R-:W-:Y:S05]  /*0870*/  BSYNC B1 ;  /* 0x0000000000017941 */ /* 0x000fea0003800000 */
.L_x_17:
[----:B------:R1:W-:Y:S02]  /*0880*/  @!P1 STS [UR32+0x20], R10 ;  /* 0x0000200aff009988 */ /* 0x0003e40008000820 */
.L_x_19:
[----:B------:R-:W-:Y:S05]  /*0890*/  BSYNC B2 ;  /* 0x0000000000027941 */ /* 0x000fea0003800000 */
.L_x_16:
[----:B------:R-:W-:Y:S05]  /*08a0*/  WARPSYNC.ALL ;  /* 0x0000000000007948 */ /* 0x000fea0003800000 */
[----:B------:R-:W2:Y:S01]  /*08b0*/  LDC R5, c[0x0][0x22c] ;  /* 0x00008b00ff057b82 */ /* 0x000ea20000000800 */
[----:B------:R-:W-:Y:S01]  /*08c0*/  BSSY B2, `(.L_x_20) ;  /* 0x0000010000027945 */ /* 0x000fe20003800000 */
[----:B--2---:R-:W-:-:S05]  /*08d0*/  VIADD R5, R5, 0xffffffff ;  /* 0xffffffff05057836 */ /* 0x004fca0000000000 */
[----:B------:R2:W-:Y:S01]  /*08e0*/  @!P1 STS [UR32+0x24], R5 ;  /* 0x00002405ff009988 */ /* 0x0005e20008000820 */
[----:B------:R-:W-:Y:S05]  /*08f0*/  @P1 BRA `(.L_x_21) ;  /* 0x0000000000301947 */ /* 0x000fea0003800000 */
[----:B------:R-:W2:Y:S01]  /*0900*/  LDS R6, [UR32+0x34] ;  /* 0x00003420ff067984 */ /* 0x000ea20008000800 */
[----:B------:R-:W2:Y:S03]  /*0910*/  LDC.64 R12, c[0x0][0x240] ;  /* 0x00009000ff0c7b82 */ /* 0x000ea60000000a00 */
[----:B-1-34-:R-:W1:Y:S01]  /*0920*/  LDS R2, [UR32+0x1c] ;  /* 0x00001c20ff027984 */ /* 0x01ae620008000800 */
[C---:B--2---:R-:W-:Y:S01]  /*0930*/  SHF.L.U64.HI R10, R12.reuse, 0x1, R13 ;  /* 0x000000010c0a7819 */ /* 0x044fe2000001020d */
[----:B------:R-:W-:-:S03]  /*0940*/  IMAD.SHL.U32 R7, R12, 0x2, RZ ;  /* 0x000000020c077824 */ /* 0x000fc600078e00ff */
[--C-:B------:R-:W-:Y:S02]  /*0950*/  SHF.R.U32.HI R9, RZ, 0x4, R10.reuse ;  /* 0x00000004ff097819 */ /* 0x100fe4000001160a */
[----:B------:R-:W-:-:S05]  /*0960*/  SHF.R.U64 R7, R7, 0x4, R10 ;  /* 0x0000000407077819 */ /* 0x000fca000000120a */
[----:B------:R2:W-:Y:S01]  /*0970*/  STS [UR32+0xc], R7 ;  /* 0x00000c07ff007988 */ /* 0x0005e20008000820 */
[----:B------:R-:W-:Y:S02]  /*0980*/  LOP3.LUT R6, R6, 0x7, RZ, 0xb8, !PT ;  /* 0x0000000706067812 */ /* 0x000fe400078eb8ff */
[----:B-1----:R-:W-:-:S03]  /*0990*/  LOP3.LUT R2, R2, 0xf, R9, 0xb8, !PT ;  /* 0x0000000f02027812 */ /* 0x002fc600078eb809 */
[----:B------:R2:W-:Y:S04]  /*09a0*/  STS [UR32+0x34], R6 ;  /* 0x00003406ff007988 */ /* 0x0005e80008000820 */
[----:B------:R2:W-:Y:S02]  /*09b0*/  STS [UR32+0x1c], R2 ;  /* 0x00001c02ff007988 */ /* 0x0005e40008000820 */
.L_x_21:
[----:B------:R-:W-:Y:S05]  /*09c0*/  BSYNC B2 ;  /* 0x0000000000027941 */ /* 0x000fea0003800000 */
.L_x_20:
[----:B------:R-:W-:Y:S04]  /*09d0*/  BSSY B3, `(.L_x_22) ;  /* 0x000001a000037945 */ /* 0x000fe80003800000 */
[----:B------:R-:W-:Y:S04]  /*09e0*/  BSSY B2, `(.L_x_23) ;  /* 0x0000015000027945 */ /* 0x000fe80003800000 */
[----:B------:R-:W-:Y:S05]  /*09f0*/  @P1 BRA `(.L_x_24) ;  /* 0x0000000000201947 */ /* 0x000fea0003800000 */
[----:B-1234-:R-:W1:Y:S02]  /*0a00*/  LDS R2, [UR32+0x34] ;  /* 0x00003420ff027984 */ /* 0x01ee640008000800 */
[----:B-1----:R-:W-:-:S05]  /*0a10*/  LOP3.LUT R2, R2, 0x38, RZ, 0xb8, !PT ;  /* 0x0000003802027812 */ /* 0x002fca00078eb8ff */
[----:B------:R1:W-:Y:S01]  /*0a20*/  STS [UR32+0x34], R2 ;  /* 0x00003402ff007988 */ /* 0x0003e20008000820 */
[----:B------:R-:W-:Y:S05]  /*0a30*/  @P1 BRA `(.L_x_25) ;  /* 0x0000000000201947 */ /* 0x000fea0003800000 */
[----:B-1----:R-:W1:Y:S01]  /*0a40*/  LDS R2, [UR32+0x8] ;  /* 0x00000820ff027984 */ /* 0x002e620008000800 */
[----:B------:R-:W-:-:S05]  /*0a50*/  IMAD.MOV.U32 R7, RZ, RZ, 0x780 ;  /* 0x00000780ff077424 */ /* 0x000fca00078e00ff */
[----:B-1----:R-:W-:-:S05]  /*0a60*/  LOP3.LUT R2, R2, 0x300, R7, 0xd8, !PT ;  /* 0x0000030002027812 */ /* 0x002fca00078ed807 */
[----:B------:R1:W-:Y:S02]  /*0a70*/  STS [UR32+0x8], R2 ;  /* 0x00000802ff007988 */ /* 0x0003e40008000820 */
.L_x_24:
[----:B------:R-:W-:Y:S05]  /*0a80*/  @P1 BRA `(.L_x_26) ;  /* 0x0000000000281947 */ /* 0x000fea0003800000 */
[----:B-1234-:R-:W1:Y:S02]  /*0a90*/  LDS R2, [UR32+0x8] ;  /* 0x00000820ff027984 */ /* 0x01ee640008000800 */
[----:B-1----:R-:W-:-:S05]  /*0aa0*/  LOP3.LUT R2, R2, 0x1800, RZ, 0xb8, !PT ;  /* 0x0000180002027812 */ /* 0x002fca00078eb8ff */
[----:B------:R2:W-:Y:S02]  /*0ab0*/  STS [UR32+0x8], R2 ;  /* 0x00000802ff007988 */ /* 0x0005e40008000820 */
.L_x_25:
[----:B------:R-:W-:Y:S05]  /*0ac0*/  @P1 BREAK B2 ;  /* 0x0000000000021942 */ /* 0x000fea0003800000 */
[----:B------:R-:W-:Y:S05]  /*0ad0*/  @P1 BRA `(.L_x_27) ;  /* 0x0000000000241947 */ /* 0x000fea0003800000 */
[----:B-12---:R-:W1:Y:S01]  /*0ae0*/  LDS R2, [UR32+0x8] ;  /* 0x00000820ff027984 */ /* 0x006e620008000800 */
[----:B------:R-:W-:-:S05]  /*0af0*/  IMAD.MOV.U32 R7, RZ, RZ, 0x6000 ;  /* 0x00006000ff077424 */ /* 0x000fca00078e00ff */
[----:B-1----:R-:W-:-:S04]  /*0b00*/  LOP3.LUT R2, R2, 0x6000, R7, 0xd8, !PT ;  /* 0x0000600002027812 */ /* 0x002fc800078ed807 */
[----:B------:R-:W-:-:S05]  /*0b10*/  LOP3.LUT R2, R2, 0x400000, RZ, 0xb8, !PT ;  /* 0x0040000002027812 */ /* 0x000fca00078eb8ff */
[----:B------:R1:W-:Y:S02]  /*0b20*/  STS [UR32+0x8], R2 ;  /* 0x00000802ff007988 */ /* 0x0003e40008000820 */
.L_x_26:
[----:B------:R-:W-:Y:S05]  /*0b30*/  BSYNC B2 ;  /* 0x0000000000027941 */ /* 0x000fea0003800000 */
.L_x_23:
[----:B-1234-:R-:W1:Y:S02]  /*0b40*/  @!P1 LDS R2, [UR32+0x8] ;  /* 0x00000820ff029984 */ /* 0x01ee640008000800 */
[----:B-1----:R-:W-:-:S05]  /*0b50*/  @!P1 LOP3.LUT R2, R2, 0x8000, RZ, 0xb8, !PT ;  /* 0x0000800002029812 */ /* 0x002fca00078eb8ff */
[----:B------:R3:W-:Y:S02]  /*0b60*/  @!P1 STS [UR32+0x8], R2 ;  /* 0x00000802ff009988 */ /* 0x0007e40008000820 */
.L_x_27:
[----:B------:R-:W-:Y:S05]  /*0b70*/  BSYNC B3 ;  /* 0x0000000000037941 */ /* 0x000fea0003800000 */
.L_x_22:
[----:B------:R-:W-:Y:S05]  /*0b80*/  WARPSYNC.ALL ;  /* 0x0000000000007948 */ /* 0x000fea0003800000 */
[----:B------:R-:W-:-:S04]  /*0b90*/  UIADD3 UR61, UR6, 0x80, URZ ;  /* 0x00000080063d7890 */ /* 0x000fc8000fffe03f */
[----:B------:R-:W-:-:S04]  /*0ba0*/  UIADD3 UR4, UP0, UR61, UR8, URZ ;  /* 0x000000083d047290 */ /* 0x000fc8000ff1e03f */
[----:B------:R-:W-:Y:S02]  /*0bb0*/  ULEA.HI.X.SX32 UR61, UR61, UR9, 0x1, UP0 ;  /* 0x000000093d3d7291 */ /* 0x000fe400080f0e3f */
[----:B-123--:R-:W-:Y:S01]  /*0bc0*/  IMAD.U32 R2, RZ, RZ, UR4 ;  /* 0x00000004ff027e24 */ /* 0x00efe2000f8e00ff */
[----:B------:R-:W-:Y:S09]  /*0bd0*/  @P0 BRA `(.L_x_28) ;  /* 0x0000000000340947 */ /* 0x000ff20003800000 */
[----:B------:R-:W1:Y:S01]  /*0be0*/  S2R R6, SR_LANEID ;  /* 0x0000000000067919 */ /* 0x000e620000000000 */
[----:B------:R-:W-:Y:S01]  /*0bf0*/  R2UR UR4, R2 ;  /* 0x00000000020472ca */ /* 0x000fe200000e0000 */
[----:B-1----:R-:W-:-:S05]  /*0c00*/  IMAD.SHL.U32 R10, R6, 0x4, RZ ;  /* 0x00000004060a7824 */ /* 0x002fca00078e00ff */
[----:B------:R-:W1:Y:S07]  /*0c10*/  LDS R9, [R10+UR32] ;  /* 0x000000200a097984 */ /* 0x000e6e0008000800 */
[----:B------:R-:W-:Y:S01]  /*0c20*/  IADD3 R6, P2, R10, UR4, RZ ;  /* 0x000000040a067c10 */ /* 0x000fe2000ff5e0ff */
[----:B------:R-:W-:Y:S05]  /*0c30*/  WARPSYNC.ALL ;  /* 0x0000000000007948 */ /* 0x000fea0003800000 */
[----:B------:R-:W-:Y:S01]  /*0c40*/  R2UR UR4, R2 ;  /* 0x00000000020472ca */ /* 0x000fe200000e0000 */
[----:B------:R-:W-:Y:S01]  /*0c50*/  IMAD.X R7, RZ, RZ, UR61, P2 ;  /* 0x0000003dff077e24 */ /* 0x000fe200090e06ff */
[----:B------:R-:W-:-:S04]  /*0c60*/  UMOV UR5, UR61 ;  /* 0x0000003d00057c82 */ /* 0x000fc80008000000 */
[----:B-1----:R1:W2:Y:S01]  /*0c70*/  ATOMG.E.EXCH.STRONG.GPU PT, RZ, [R6], R9 ;  /* 0x0000000906ff73a8 */ /* 0x0022a200041ee100 */
[----:B------:R-:W-:-:S06]  /*0c80*/  DEPBAR {5,4,3,2,1,0} ;  /* 0x0000003f0000791a */ /* 0x000fcc0000000000 */
[----:B------:R1:W-:Y:S01]  /*0c90*/  UTMACCTL.IV [UR4] ;  /* 0x00000000040079b9 */ /* 0x0003e20008000000 */
[----:B------:R-:W-:Y:S01]  /*0ca0*/  NOP ;  /* 0x0000000000007918 */ /* 0x000fe20000000000 */
.L_x_28:
[----:B------:R-:W-:Y:S05]  /*0cb0*/  @P0 BRA `(.L_x_29) ;  /* 0x00000000000c0947 */ /* 0x000fea0003800000 */
[----:B------:R0:W-:Y:S01]  /*0cc0*/  UTMACMDFLUSH ;  /* 0x00000000000079b7 */ /* 0x0001e20000000000 */
[----:B------:R-:W-:Y:S05]  /*0cd0*/  @P0 BRA `(.L_x_29) ;  /* 0x0000000000040947 */ /* 0x000fea0003800000 */
[----:B------:R-:W-:-:S04]  /*0ce0*/  DEPBAR.LE SB0, 0x0 ;  /* 0x000080000000791a */ /* 0x000fc80000000000 */
.L_x_29:
[----:B------:R-:W-:Y:S05]  /*0cf0*/  WARPSYNC.ALL ;  /* 0x0000000000007948 */ /* 0x000fea0003800000 */
[----:B--2---:R-:W-:Y:S06]  /*0d00*/  BAR.SYNC.DEFER_BLOCKING 0x0 ;  /* 0x0000000000007b1d */ /* 0x004fec0000010000 */
[----:B------:R-:W-:Y:S02]  /*0d10*/  BSSY B3, `(.L_x_30) ;  /* 0x000000b000037945 */ /* 0x000fe40003800000 */
[----:B------:R-:W-:Y:S06]  /*0d20*/  BAR.SYNC.DEFER_BLOCKING 0x0 ;  /* 0x0000000000007b1d */ /* 0x000fec0000010000 */
[----:B------:R2:W-:Y:S01]  /*0d30*/  @!P0 STS [R14], RZ ;  /* 0x000000ff0e008388 */ /* 0x0005e20000000800 */
[----:B------:R-:W-:Y:S01]  /*0d40*/  NOP ;  /* 0x0000000000007918 */ /* 0x000fe20000000000 */
[----:B------:R-:W-:Y:S05]  /*0d50*/  @P1 BRA `(.L_x_31) ;  /* 0x0000000000181947 */ /* 0x000fea0003800000 */
[----:B-1----:R-:W1:Y:S01]  /*0d60*/  LDS R6, [UR32+0x8] ;  /* 0x00000820ff067984 */ /* 0x002e620008000800 */
[----:B------:R-:W3:Y:S01]  /*0d70*/  LDC.64 R12, c[0x0][0x220] ;  /* 0x00008800ff0c7b82 */ /* 0x000ee20000000a00 */
[----:B------:R-:W-:Y:S02]  /*0d80*/  IMAD.MOV.U32 R7, RZ, RZ, 0x70 ;  /* 0x00000070ff077424 */ /* 0x000fe400078e00ff */
[----:B---3--:R3:W-:Y:S03]  /*0d90*/  STS.64 [UR32], R12 ;  /* 0x0000000cff007988 */ /* 0x0087e60008000a20 */
[----:B-1----:R-:W-:-:S05]  /*0da0*/  LOP3.LUT R6, R6, 0x10, R7, 0xd8, !PT ;  /* 0x0000001006067812 */ /* 0x002fca00078ed807 */
[----:B------:R3:W-:Y:S02]  /*0db0*/  STS [UR32+0x8], R6 ;  /* 0x00000806ff007988 */ /* 0x0007e40008000820 */
.L_x_31:
[----:B-1----:R-:W-:Y:S05]  /*0dc0*/  BSYNC B3 ;  /* 0x0000000000037941 */ /* 0x002fea0003800000 */
.L_x_30:
[----:B------:R-:W-:Y:S04]  /*0dd0*/  BSSY B4, `(.L_x_32) ;  /* 0x0000011000047945 */ /* 0x000fe80003800000 */
[----:B------:R-:W-:Y:S04]  /*0de0*/  BSSY B3, `(.L_x_33) ;  /* 0x000000e000037945 */ /* 0x000fe80003800000 */
[----:B------:R-:W-:Y:S05]  /*0df0*/  @P1 BRA `(.L_x_34) ;  /* 0x0000000000241947 */ /* 0x000fea0003800000 */
[----:B---3--:R-:W1:Y:S01]  /*0e00*/  LDS R6, [UR32+0x34] ;  /* 0x00003420ff067984 */ /* 0x008e620008000800 */
[----:B------:R-:W-:-:S05]  /*0e10*/  IMAD.MOV.U32 R7, RZ, RZ, 0x3f000000 ;  /* 0x3f000000ff077424 */ /* 0x000fca00078e00ff */
[----:B-1----:R-:W-:-:S05]  /*0e20*/  LOP3.LUT R6, R6, 0xff000000, R7, 0xb8, !PT ;  /* 0xff00000006067812 */ /* 0x002fca00078eb807 */
[----:B------:R1:W-:Y:S01]  /*0e30*/  STS [UR32+0x34], R6 ;  /* 0x00003406ff007988 */ /* 0x0003e20008000820 */
[----:B------:R-:W-:Y:S05]  /*0e40*/  @P1 BRA `(.L_x_35) ;  /* 0x00000000001c1947 */ /* 0x000fea0003800000 */
[----:B-1----:R-:W1:Y:S01]  /*0e50*/  LDS R6, [UR32+0x38] ;  /* 0x00003820ff067984 */ /* 0x002e620008000800 */
[----:B------:R-:W-:-:S05]  /*0e60*/  IMAD.MOV.U32 R7, RZ, RZ, 0x7f ;  /* 0x0000007fff077424 */ /* 0x000fca00078e00ff */
[----:B-1----:R-:W-:-:S05]  /*0e70*/  LOP3.LUT R6, R6, 0xff, R7, 0xb8, !PT ;  /* 0x000000ff06067812 */ /* 0x002fca00078eb807 */
[----:B------:R1:W-:Y:S02]  /*0e80*/  STS [UR32+0x38], R6 ;  /* 0x00003806ff007988 */ /* 0x0003e40008000820 */
.L_x_34:
[----:B------:R-:W-:Y:S05]  /*0e90*/  @P1 BREAK B3 ;  /* 0x0000000000031942 */ /* 0x000fea0003800000 */
[----:B------:R-:W-:Y:S05]  /*0ea0*/  @P1 BRA `(.L_x_36) ;  /* 0x00000000000c1947 */ /* 0x000fea0003800000 */
[----:B------:R4:W-:Y:S02]  /*0eb0*/  STS [UR32+0x20], R5 ;  /* 0x00002005ff007988 */ /* 0x0009e40008000820 */
.L_x_35:
[----:B------:R-:W-:Y:S05]  /*0ec0*/  BSYNC B3 ;  /* 0x0000000000037941 */ /* 0x000fea0003800000 */
.L_x_33:
[----:B------:R1:W-:Y:S02]  /*0ed0*/  @!P1 STS [UR32+0x24], R0 ;  /* 0x00002400ff009988 */ /* 0x0003e40008000820 */
.L_x_36:
[----:B------:R-:W-:Y:S05]  /*0ee0*/  BSYNC B4 ;  /* 0x0000000000047941 */ /* 0x000fea0003800000 */
.L_x_32:
[----:B------:R-:W-:Y:S05]  /*0ef0*/  WARPSYNC.ALL ;  /* 0x0000000000007948 */ /* 0x000fea0003800000 */
[----:B------:R-:W-:Y:S04]  /*0f00*/  BSSY B4, `(.L_x_37) ;  /* 0x000000e000047945 */ /* 0x000fe80003800000 */
[----:B------:R-:W-:Y:S05]  /*0f10*/  @P1 BRA `(.L_x_38) ;  /* 0x0000000000301947 */ /* 0x000fea0003800000 */
[----:B----4-:R-:W4:Y:S01]  /*0f20*/  LDS R5, [UR32+0x34] ;  /* 0x00003420ff057984 */ /* 0x010f220008000800 */
[----:B-1-3--:R-:W1:Y:S03]  /*0f30*/  LDC.64 R6, c[0x0][0x248] ;  /* 0x00009200ff067b82 */ /* 0x00ae660000000a00 */
[----:B------:R-:W3:Y:S01]  /*0f40*/  LDS R0, [UR32+0x1c] ;  /* 0x00001c20ff007984 */ /* 0x000ee20008000800 */
[C---:B-1----:R-:W-:Y:S01]  /*0f50*/  SHF.L.U64.HI R7, R6.reuse, 0x1, R7 ;  /* 0x0000000106077819 */ /* 0x042fe20000010207 */
[----:B------:R-:W-:-:S03]  /*0f60*/  IMAD.SHL.U32 R6, R6, 0x2, RZ ;  /* 0x0000000206067824 */ /* 0x000fc600078e00ff */
[--C-:B------:R-:W-:Y:S02]  /*0f70*/  SHF.R.U32.HI R9, RZ, 0x4, R7.reuse ;  /* 0x00000004ff097819 */ /* 0x100fe40000011607 */
[----:B------:R-:W-:-:S05]  /*0f80*/  SHF.R.U64 R6, R6, 0x4, R7 ;  /* 0x0000000406067819 */ /* 0x000fca0000001207 */
[----:B------:R1:W-:Y:S01]  /*0f90*/  STS [UR32+0xc], R6 ;  /* 0x00000c06ff007988 */ /* 0x0003e20008000820 */
[----:B----4-:R-:W-:Y:S02]  /*0fa0*/  LOP3.LUT R5, R5, 0x7, RZ, 0xb8, !PT ;  /* 0x0000000705057812 */ /* 0x010fe400078eb8ff */
[----:B---3--:R-:W-:-:S03]  /*0fb0*/  LOP3.LUT R0, R0, 0xf, R9, 0xb8, !PT ;  /* 0x0000000f00007812 */ /* 0x008fc600078eb809 */
[----:B------:R1:W-:Y:S04]  /*0fc0*/  STS [UR32+0x34], R5 ;  /* 0x00003405ff007988 */ /* 0x0003e80008000820 */
[----:B------:R1:W-:Y:S02]  /*0fd0*/  STS [UR32+0x1c], R0 ;  /* 0x00001c00ff007988 */ /* 0x0003e40008000820 */
.L_x_38:
[----:B------:R-:W-:Y:S05]  /*0fe0*/  BSYNC B4 ;  /* 0x0000000000047941 */ /* 0x000fea0003800000 */
.L_x_37:
[----:B------:R-:W-:Y:S04]  /*0ff0*/  BSSY B4, `(.L_x_39) ;  /* 0x000001a000047945 */ /* 0x000fe80003800000 */
[----:B------:R-:W-:Y:S04]  /*1000*/  BSSY B5, `(.L_x_40) ;  /* 0x0000015000057945 */ /* 0x000fe80003800000 */
[----:B------:R-:W-:Y:S05]  /*1010*/  @P1 BRA `(.L_x_41) ;  /* 0x0000000000201947 */ /* 0x000fea0003800000 */
[----:B-1----:R-:W1:Y:S02]  /*1020*/  LDS R0, [UR32+0x34] ;  /* 0x00003420ff007984 */ /* 0x002e640008000800 */
[----:B-1----:R-:W-:-:S05]  /*1030*/  LOP3.LUT R0, R0, 0x38, RZ, 0xb8, !PT ;  /* 0x0000003800007812 */ /* 0x002fca00078eb8ff */
[----:B------:R1:W-:Y:S01]  /*1040*/  STS [UR32+0x34], R0 ;  /* 0x00003400ff007988 */ /* 0x0003e20008000820 */
[----:B------:R-:W-:Y:S05]  /*1050*/  @P1 BRA `(.L_x_42) ;  /* 0x0000000000201947 */ /* 0x000fea0003800000 */
[----:B-1----:R-:W1:Y:S01]  /*1060*/  LDS R0, [UR32+0x8] ;  /* 0x00000820ff007984 */ /* 0x002e620008000800 */
[----:B----4-:R-:W-:-:S05]  /*1070*/  IMAD.MOV.U32 R5, RZ, RZ, 0x780 ;  /* 0x00000780ff057424 */ /* 0x010fca00078e00ff */
[----:B-1----:R-:W-:-:S05]  /*1080*/  LOP3.LUT R0, R0, 0x300, R5, 0xd8, !PT ;  /* 0x0000030000007812 */ /* 0x002fca00078ed805 */
[----:B------:R1:W-:Y:S02]  /*1090*/  STS [UR32+0x8], R0 ;  /* 0x00000800ff007988 */ /* 0x0003e40008000820 */
.L_x_41:
[----:B------:R-:W-:Y:S05]  /*10a0*/  @P1 BRA `(.L_x_43) ;  /* 0x0000000000281947 */ /* 0x000fea0003800000 */
[----:B-1----:R-:W1:Y:S02]  /*10b0*/  LDS R0, [UR32+0x8] ;  /* 0x00000820ff007984 */ /* 0x002e640008000800 */
[----:B-1----:R-:W-:-:S05]  /*10c0*/  LOP3.LUT R0, R0, 0x1800, RZ, 0xb8, !PT ;  /* 0x0000180000007812 */ /* 0x002fca00078eb8ff */
[----:B------:R1:W-:Y:S02]  /*10d0*/  STS [UR32+0x8], R0 ;  /* 0x00000800ff007988 */ /* 0x0003e40008000820 */
.L_x_42:
[----:B------:R-:W-:Y:S05]  /*10e0*/  @P1 BREAK B5 ;  /* 0x0000000000051942 */ /* 0x000fea0003800000 */
[----:B------:R-:W-:Y:S05]  /*10f0*/  @P1 BRA `(.L_x_44) ;  /* 0x0000000000241947 */ /* 0x000fea0003800000 */
[----:B-1----:R-:W1:Y:S01]  /*1100*/  LDS R0, [UR32+0x8] ;  /* 0x00000820ff007984 */ /* 0x002e620008000800 */
[----:B----4-:R-:W-:-:S05]  /*1110*/  IMAD.MOV.U32 R5, RZ, RZ, 0x6000 ;  /* 0x00006000ff057424 */ /* 0x010fca00078e00ff */
[----:B-1----:R-:W-:-:S04]  /*1120*/  LOP3.LUT R0, R0, 0x6000, R5, 0xd8, !PT ;  /* 0x0000600000007812 */ /* 0x002fc800078ed805 */
[----:B------:R-:W-:-:S05]  /*1130*/  LOP3.LUT R0, R0, 0x400000, RZ, 0xb8, !PT ;  /* 0x0040000000007812 */ /* 0x000fca00078eb8ff */
[----:B------:R1:W-:Y:S02]  /*1140*/  STS [UR32+0x8], R0 ;  /* 0x00000800ff007988 */ /* 0x0003e40008000820 */
.L_x_43:
[----:B------:R-:W-:Y:S05]  /*1150*/  BSYNC B5 ;  /* 0x0000000000057941 */ /* 0x000fea0003800000 */
.L_x_40:
[----:B-1----:R-:W1:Y:S02]  /*1160*/  @!P1 LDS R0, [UR32+0x8] ;  /* 0x00000820ff009984 */ /* 0x002e640008000800 */
[----:B-1----:R-:W-:-:S05]  /*1170*/  @!P1 LOP3.LUT R0, R0, 0x8000, RZ, 0xb8, !PT ;  /* 0x0000800000009812 */ /* 0x002fca00078eb8ff */
[----:B------:R1:W-:Y:S02]  /*1180*/  @!P1 STS [UR32+0x8], R0 ;  /* 0x00000800ff009988 */ /* 0x0003e40008000820 */
.L_x_44:
[----:B------:R-:W-:Y:S05]  /*1190*/  BSYNC B4 ;  /* 0x0000000000047941 */ /* 0x000fea0003800000 */
.L_x_39:
[----:B------:R-:W-:Y:S05]  /*11a0*/  WARPSYNC.ALL ;  /* 0x0000000000007948 */ /* 0x000fea0003800000 */
[----:B------:R-:W-:Y:S01]  /*11b0*/  UIADD3 UR6, UR6, 0x100, URZ ;  /* 0x0000010006067890 */ /* 0x000fe2000fffe03f */
[----:B------:R-:W-:Y:S02]  /*11c0*/  ISETP.GE.AND P2, PT, R11, 0x1, PT ;  /* 0x000000010b00780c */ /* 0x000fe40003f46270 */
[----:B------:R-:W-:Y:S02]  /*11d0*/  CS2R R56, SRZ ;  /* 0x0000000000387805 */ /* 0x000fe4000001ff00 */
[----:B------:R-:W-:Y:S01]  /*11e0*/  CS2R R58, SRZ ;  /* 0x00000000003a7805 */ /* 0x000fe2000001ff00 */
[----:B------:R-:W-:Y:S01]  /*11f0*/  UIADD3 UR4, UP0, UR6, UR8, URZ ;  /* 0x0000000806047290 */ /* 0x000fe2000ff1e03f */
[----:B------:R-:W-:-:S02]  /*1200*/  CS2R R60, SRZ ;  /* 0x00000000003c7805 */ /* 0x000fc4000001ff00 */
[----:B------:R-:W-:Y:S02]  /*1210*/  CS2R R62, SRZ ;  /* 0x00000000003e7805 */ /* 0x000fe4000001ff00 */
[----:B------:R-:W-:Y:S02]  /*1220*/  CS2R R64, SRZ ;  /* 0x0000000000407805 */ /* 0x000fe4000001ff00 */
[----:B------:R-:W-:Y:S02]  /*1230*/  CS2R R66, SRZ ;  /* 0x0000000000427805 */ /* 0x000fe4000001ff00 */
[----:B------:R-:W-:Y:S01]  /*1240*/  CS2R R68, SRZ ;  /* 0x0000000000447805 */ /* 0x000fe2000001ff00 */
[----:B----4-:R-:W-:Y:S01]  /*1250*/  IMAD.U32 R5, RZ, RZ, UR4 ;  /* 0x00000004ff057e24 */ /* 0x010fe2000f8e00ff */
[----:B------:R-:W-:Y:S01]  /*1260*/  ULEA.HI.X.SX32 UR4, UR6, UR9, 0x1, UP0 ;  /* 0x0000000906047291 */ /* 0x000fe200080f0e3f */
[----:B------:R-:W-:Y:S02]  /*1270*/  CS2R R70, SRZ ;  /* 0x0000000000467805 */ /* 0x000fe4000001ff00 */
[----:B------:R-:W-:-:S02]  /*1280*/  CS2R R72, SRZ ;  /* 0x0000000000487805 */ /* 0x000fc4000001ff00 */
[----:B------:R-:W-:Y:S02]  /*1290*/  CS2R R74, SRZ ;  /* 0x00000000004a7805 */ /* 0x000fe4000001ff00 */
[----:B------:R-:W-:Y:S02]  /*12a0*/  CS2R R76, SRZ ;  /* 0x00000000004c7805 */ /* 0x000fe4000001ff00 */
[----:B------:R-:W-:Y:S01]  /*12b0*/  CS2R R78, SRZ ;  /* 0x00000000004e7805 */ /* 0x000fe2000001ff00 */
[----:B-1----:R-:W-:Y:S01]  /*12c0*/  IMAD.U32 R0, RZ, RZ, UR4 ;  /* 0x00000004ff007e24 */ /* 0x002fe2000f8e00ff */
[----:B------:R-:W-:Y:S02]  /*12d0*/  CS2R R80, SRZ ;  /* 0x0000000000507805 */ /* 0x000fe4000001ff00 */
[----:B------:R-:W-:Y:S02]  /*12e0*/  CS2R R82, SRZ ;  /* 0x0000000000527805 */ /* 0x000fe4000001ff00 */
[----:B------:R-:W-:-:S02]  /*12f0*/  CS2R R84, SRZ ;  /* 0x0000000000547805 */ /* 0x000fc4000001ff00 */
[----:B------:R-:W-:Y:S02]  /*1300*/  CS2R R86, SRZ ;  /* 0x0000000000567805 */ /* 0x000fe4000001ff00 */
[----:B------:R-:W-:Y:S02]  /*1310*/  CS2R R24, SRZ ;  /* 0x0000000000187805 */ /* 0x000fe4000001ff00 */
[----:B------:R-:W-:Y:S01]  /*1320*/  CS2R R26, SRZ ;  /* 0x00000000001a7805 */ /* 0x000fe2000001ff00 */
[----:B------:R-:W-:Y:S01]  /*1330*/  IMAD.MOV.U32 R28, RZ, RZ, RZ ;  /* 0x000000ffff1c7224 */ /* 0x000fe200078e00ff */
[----:B------:R-:W-:Y:S06]  /*1340*/  @P0 BRA `(.L_x_45) ;  /* 0x0000000000380947 */ /* 0x000fec0003800000 */
[----:B---3--:R-:W1:Y:S01]  /*1350*/  S2R R6, SR_LANEID ;  /* 0x0000000000067919 */ /* 0x008e620000000000 */
[----:B------:R-:W-:Y:S02]  /*1360*/  R2UR UR5, R5 ;  /* 0x00000000050572ca */ /* 0x000fe400000e0000 */
[----:B------:R-:W-:Y:S01]  /*1370*/  R2UR UR4, R0 ;  /* 0x00000000000472ca */ /* 0x000fe200000e0000 */
[----:B-1----:R-:W-:-:S05]  /*1380*/  IMAD.SHL.U32 R10, R6, 0x4, RZ ;  /* 0x00000004060a7824 */ /* 0x002fca00078e00ff */
[----:B------:R-:W1:Y:S05]  /*1390*/  LDS R9, [R10+UR32] ;  /* 0x000000200a097984 */ /* 0x000e6a0008000800 */
[----:B------:R-:W-:-:S05]  /*13a0*/  IADD3 R6, P3, R10, UR5, RZ ;  /* 0x000000050a067c10 */ /* 0x000fca000ff7e0ff */
[----:B------:R-:W-:Y:S01]  /*13b0*/  IMAD.X R7, RZ, RZ, UR4, P3 ;  /* 0x00000004ff077e24 */ /* 0x000fe200098e06ff */
[----:B------:R-:W-:Y:S05]  /*13c0*/  WARPSYNC.ALL ;  /* 0x0000000000007948 */ /* 0x000fea0003800000 */
[----:B------:R-:W-:Y:S02]  /*13d0*/  R2UR UR5, R0 ;  /* 0x00000000000572ca */ /* 0x000fe400000e0000 */
[----:B------:R-:W-:Y:S01]  /*13e0*/  R2UR UR4, R5 ;  /* 0x00000000050472ca */ /* 0x000fe200000e0000 */
[----:B-1----:R1:W4:Y:S01]  /*13f0*/  ATOMG.E.EXCH.STRONG.GPU PT, RZ, [R6], R9 ;  /* 0x0000000906ff73a8 */ /* 0x00232200041ee100 */
[----:B------:R-:W-:-:S11]  /*1400*/  DEPBAR {5,4,3,2,1,0} ;  /* 0x0000003f0000791a */ /* 0x000fd60000000000 */
[----:B------:R1:W-:Y:S01]  /*1410*/  UTMACCTL.IV [UR4] ;  /* 0x00000000040079b9 */ /* 0x0003e20008000000 */
[----:B------:R-:W-:Y:S01]  /*1420*/  NOP ;  /* 0x0000000000007918 */ /* 0x000fe20000000000 */
.L_x_45:
[----:B------:R-:W-:Y:S05]  /*1430*/  @P0 BRA `(.L_x_46) ;  /* 0x00000000000c0947 */ /* 0x000fea0003800000 */
[----:B------:R0:W-:Y:S01]  /*1440*/  UTMACMDFLUSH ;  /* 0x00000000000079b7 */ /* 0x0001e20000000000 */
[----:B------:R-:W-:Y:S05]  /*1450*/  @P0 BRA `(.L_x_46) ;  /* 0x0000000000040947 */ /* 0x000fea0003800000 */
[----:B------:R-:W-:-:S04]  /*1460*/  DEPBAR.LE SB0, 0x0 ;  /* 0x000080000000791a */ /* 0x000fc80000000000 */
.L_x_46:
[----:B------:R-:W-:Y:S05]  /*1470*/  WARPSYNC.ALL ;  /* 0x0000000000007948 */ /* 0x000fea0003800000 */
[----:B----4-:R-:W-:Y:S01]  /*1480*/  BAR.SYNC.DEFER_BLOCKING 0x0 ;  /* 0x0000000000007b1d */ /* 0x010fe20000010000 */
[----:B------:R-:W-:Y:S01]  /*1490*/  IMAD.MOV.U32 R29, RZ, RZ, RZ ;  /* 0x000000ffff1d7224 */ /* 0x000fe200078e00ff */
[----:B------:R-:W-:Y:S02]  /*14a0*/  CS2R R30, SRZ ;  /* 0x00000000001e7805 */ /* 0x000fe4000001ff00 */
[----:B------:R-:W-:Y:S02]  /*14b0*/  CS2R R32, SRZ ;  /* 0x0000000000207805 */ /* 0x000fe4000001ff00 */
[----:B------:R-:W-:-:S02]  /*14c0*/  CS2R R34, SRZ ;  /* 0x0000000000227805 */ /* 0x000fc4000001ff00 */
[----:B------:R-:W-:Y:S01]  /*14d0*/  CS2R R36, SRZ ;  /* 0x0000000000247805 */ /* 0x000fe2000001ff00 */
[----:B------:R-:W4:Y:S01]  /*14e0*/  S2UR UR7, SR_CTAID.X ;  /* 0x00000000000779c3 */ /* 0x000f220000002500 */
[----:B------:R-:W-:Y:S01]  /*14f0*/  VOTEU.ALL UP0, P1 ;  /* 0x00000000003f7886 */ /* 0x000fe20000800000 */
[----:B-1----:R-:W-:Y:S01]  /*1500*/  UMOV UR4, 0x1 ;  /* 0x0000000100047882 */ /* 0x002fe20000000000 */
[----:B------:R-:W-:Y:S02]  /*1510*/  CS2R R38, SRZ ;  /* 0x0000000000267805 */ /* 0x000fe4000001ff00 */
[----:B------:R-:W-:Y:S02]  /*1520*/  CS2R R40, SRZ ;  /* 0x0000000000287805 */ /* 0x000fe4000001ff00 */
[----:B------:R-:W-:Y:S01]  /*1530*/  CS2R R42, SRZ ;  /* 0x00000000002a7805 */ /* 0x000fe2000001ff00 */
[----:B------:R-:W-:-:S04]  /*1540*/  @!UP0 UIADD3 UR4, -UR4, 0x100000, URZ ;  /* 0x0010000004048890 */ /* 0x000fc8000fffe13f */
[----:B------:R-:W-:Y:S02]  /*1550*/  @!UP0 USHF.L.U32 UR5, UR4, 0xb, URZ ;  /* 0x0000000b04058899 */ /* 0x000fe4000800063f */
[----:B------:R-:W-:Y:S01]  /*1560*/  @!UP0 USHF.L.U32 UR4, UR4, 0x1, URZ ;  /* 0x0000000104048899 */ /* 0x000fe2000800063f */
[----:B------:R-:W-:Y:S01]  /*1570*/  CS2R R44, SRZ ;  /* 0x00000000002c7805 */ /* 0x000fe2000001ff00 */
[----:B------:R-:W1:Y:S01]  /*1580*/  S2UR UR6, SR_CTAID.Y ;  /* 0x00000000000679c3 */ /* 0x000e620000002600 */
[----:B------:R-:W-:Y:S01]  /*1590*/  VOTEU.ALL UP0, P1 ;  /* 0x00000000003f7886 */ /* 0x000fe20000800000 */
[----:B------:R-:W-:Y:S02]  /*15a0*/  CS2R R46, SRZ ;  /* 0x00000000002e7805 */ /* 0x000fe4000001ff00 */
[----:B------:R-:W-:Y:S02]  /*15b0*/  CS2R R48, SRZ ;  /* 0x0000000000307805 */ /* 0x000fe4000001ff00 */
[----:B------:R-:W-:-:S02]  /*15c0*/  CS2R R50, SRZ ;  /* 0x0000000000327805 */ /* 0x000fc4000001ff00 */
[----:B------:R-:W-:Y:S02]  /*15d0*/  CS2R R52, SRZ ;  /* 0x0000000000347805 */ /* 0x000fe4000001ff00 */
[----:B------:R-:W-:Y:S01]  /*15e0*/  CS2R R54, SRZ ;  /* 0x0000000000367805 */ /* 0x000fe2000001ff00 */
[----:B------:R-:W3:Y:S02]  /*15f0*/  FENCE.VIEW.ASYNC.S ;  /* 0x00000000000073c6 */ /* 0x000ee40000000000 */
[----:B---3--:R3:W2:Y:S01]  /*1600*/  @!UP0 SYNCS.EXCH.64 URZ, [UR32+0xc000], UR4 ;  /* 0x00c00004203f85b2 */ /* 0x0086a20008000100 */
[----:B----4-:R-:W-:Y:S02]  /*1610*/  USHF.L.U32 UR51, UR7, 0x7, URZ ;  /* 0x0000000707337899 */ /* 0x010fe4000800063f */
[----:B-1----:R-:W-:Y:S01]  /*1620*/  USHF.L.U32 UR55, UR6, 0x6, URZ ;  /* 0x0000000606377899 */ /* 0x002fe2000800063f */
[----:B------:R-:W-:Y:S11]  /*1630*/  @!P2 BRA `(.L_x_47) ;  /* 0x0000000800a0a947 */ /* 0x000ff60003800000 */
[----:B------:R-:W-:Y:S01]  /*1640*/  USHF.R.U32.HI UR33, URZ, 0x4, UR32 ;  /* 0x000000043f217899 */ /* 0x000fe20008011620 */
[----:B------:R-:W-:Y:S01]  /*1650*/  SHF.R.U32.HI R10, RZ, 0x5, R4 ;  /* 0x00000005ff0a7819 */ /* 0x000fe20000011604 */
[----:B------:R-:W-:Y:S01]  /*1660*/  UIADD3 UR6, UR32, 0x8000, URZ ;  /* 0x0000800020067890 */ /* 0x000fe2000fffe03f */
[----:B------:R-:W-:Y:S01]  /*1670*/  IMAD.MOV.U32 R9, RZ, RZ, RZ ;  /* 0x000000ffff097224 */ /* 0x000fe200078e00ff */
[----:B------:R-:W-:Y:S01]  /*1680*/  USGXT.U32 UR33, UR33, 0xe ;  /* 0x0000000e2121789a */ /* 0x000fe20008000000 */
[----:B------:R-:W-:Y:S01]  /*1690*/  CS2R R56, SRZ ;  /* 0x0000000000387805 */ /* 0x000fe2000001ff00 */
[----:B---3--:R-:W-:Y:S01]  /*16a0*/  UMOV UR4, URZ ;  /* 0x0000003f00047c82 */ /* 0x008fe20008000000 */
[----:B------:R-:W-:Y:S01]  /*16b0*/  USHF.R.U32.HI UR6, URZ, 0x4, UR6 ;  /* 0x000000043f067899 */ /* 0x000fe20008011606 */
[----:B------:R-:W-:Y:S01]  /*16c0*/  CS2R R58, SRZ ;  /* 0x00000000003a7805 */ /* 0x000fe2000001ff00 */
[----:B------:R-:W-:Y:S01]  /*16d0*/  UIADD3 UR28, UP0, UR33, 0x2, URZ ;  /* 0x00000002211c7890 */ /* 0x000fe2000ff1e03f */
[----:B------:R-:W-:Y:S01]  /*16e0*/  CS2R R60, SRZ ;  /* 0x00000000003c7805 */ /* 0x000fe2000001ff00 */
[----:B------:R-:W-:Y:S01]  /*16f0*/  USGXT.U32 UR58, UR6, 0xe ;  /* 0x0000000e063a789a */ /* 0x000fe20008000000 */
[----:B------:R-:W-:Y:S01]  /*1700*/  CS2R R62, SRZ ;  /* 0x00000000003e7805 */ /* 0x000fe2000001ff00 */
[----:B------:R-:W-:Y:S01]  /*1710*/  UIADD3.X UR29, UR4, 0x40000040, URZ, UP0, !UPT ;  /* 0x40000040041d7890 */ /* 0x000fe200087fe43f */
[----:B------:R-:W-:Y:S01]  /*1720*/  CS2R R64, SRZ ;  /* 0x0000000000407805 */ /* 0x000fe2000001ff00 */
[----:B------:R-:W-:Y:S01]  /*1730*/  UIADD3 UR30, UP0, UR58, 0x2, URZ ;  /* 0x000000023a1e7890 */ /* 0x000fe2000ff1e03f */
[----:B------:R-:W-:Y:S01]  /*1740*/  CS2R R66, SRZ ;  /* 0x0000000000427805 */ /* 0x000fe2000001ff00 */
[----:B------:R-:W-:Y:S01]  /*1750*/  UIADD3.64 UR6, UR28, 0x1fe, URZ ;  /* 0x000001fe1c067897 */ /* 0x000fe2000fffe03f */
[----:B------:R-:W-:Y:S01]  /*1760*/  CS2R R68, SRZ ;  /* 0x0000000000447805 */ /* 0x000fe2000001ff00 */
[----:B------:R-:W-:Y:S01]  /*1770*/  UIADD3.64 UR10, UR28, 0x200, URZ ;  /* 0x000002001c0a7897 */ /* 0x000fe2000fffe03f */
[----:B------:R-:W-:Y:S01]  /*1780*/  CS2R R70, SRZ ;  /* 0x0000000000467805 */ /* 0x000fe2000001ff00 */
[----:B------:R-:W-:Y:S01]  /*1790*/  UMOV UR5, URZ ;  /* 0x0000003f00057c82 */ /* 0x000fe20008000000 */
[----:B------:R-:W-:Y:S01]  /*17a0*/  CS2R R72, SRZ ;  /* 0x0000000000487805 */ /* 0x000fe2000001ff00 */
[----:B------:R-:W-:Y:S01]  /*17b0*/  IMAD.U32 R6, RZ, RZ, UR6 ;  /* 0x00000006ff067e24 */ /* 0x000fe2000f8e00ff */
[----:B------:R-:W-:Y:S01]  /*17c0*/  UIADD3.X UR31, UR5, 0x40000040, URZ, UP0, !UPT ;  /* 0x40000040051f7890 */ /* 0x000fe200087fe43f */
[----:B------:R-:W-:Y:S01]  /*17d0*/  IMAD.U32 R7, RZ, RZ, UR7 ;  /* 0x00000007ff077e24 */ /* 0x000fe2000f8e00ff */
[----:B------:R-:W-:Y:S01]  /*17e0*/  UIADD3.64 UR6, UR28, 0x202, URZ ;  /* 0x000002021c067897 */ /* 0x000fe2000fffe03f */
[----:B------:R-:W-:Y:S01]  /*17f0*/  IMAD.U32 R6, RZ, RZ, UR10 ;  /* 0x0000000aff067e24 */ /* 0x000fe2000f8e00ff */
[----:B------:R-:W-:Y:S01]  /*1800*/  CS2R R74, SRZ ;  /* 0x00000000004a7805 */ /* 0x000fe2000001ff00 */
[----:B------:R-:W-:Y:S01]  /*1810*/  IMAD.U32 R7, RZ, RZ, UR11 ;  /* 0x0000000bff077e24 */ /* 0x000fe2000f8e00ff */
[----:B------:R-:W-:Y:S01]  /*1820*/  UIADD3.64 UR10, UR28, 0x204, URZ ;  /* 0x000002041c0a7897 */ /* 0x000fe2000fffe03f */
[----:B------:R-:W-:Y:S01]  /*1830*/  CS2R R76, SRZ ;  /* 0x00000000004c7805 */ /* 0x000fe2000001ff00 */
[----:B------:R-:W-:Y:S01]  /*1840*/  IMAD.U32 R6, RZ, RZ, UR6 ;  /* 0x00000006ff067e24 */ /* 0x000fe2000f8e00ff */
[----:B------:R-:W-:Y:S01]  /*1850*/  CS2R R78, SRZ ;  /* 0x00000000004e7805 */ /* 0x000fe2000001ff00 */
[----:B------:R-:W-:Y:S01]  /*1860*/  IMAD.U32 R7, RZ, RZ, UR7 ;  /* 0x00000007ff077e24 */ /* 0x000fe2000f8e00ff */
[----:B------:R-:W-:Y:S01]  /*1870*/  UIADD3.64 UR6, UR28, 0x5fe, URZ ;  /* 0x000005fe1c067897 */ /* 0x000fe2000fffe03f */
[----:B------:R-:W-:-:S02]  /*1880*/  CS2R R80, SRZ ;  /* 0x0000000000507805 */ /* 0x000fc4000001ff00 */
[----:B------:R-:W-:Y:S02]  /*1890*/  CS2R R82, SRZ ;  /* 0x0000000000527805 */ /* 0x000fe4000001ff00 */
[----:B------:R-:W-:Y:S02]  /*18a0*/  CS2R R84, SRZ ;  /* 0x0000000000547805 */ /* 0x000fe4000001ff00 */
[----:B------:R-:W-:Y:S02]  /*18b0*/  CS2R R86, SRZ ;  /* 0x0000000000567805 */ /* 0x000fe4000001ff00 */
[----:B------:R-:W-:Y:S02]  /*18c0*/  CS2R R24, SRZ ;  /* 0x0000000000187805 */ /* 0x000fe4000001ff00 */
[----:B------:R-:W-:Y:S02]  /*18d0*/  CS2R R26, SRZ ;  /* 0x00000000001a7805 */ /* 0x000fe4000001ff00 */
        /* <DEDUP_REMOVED lines=13> */
[----:B------:R-:W-:Y:S01]  /*19b0*/  CS2R R54, SRZ ;  /* 0x0000000000367805 */ /* 0x000fe2000001ff00 */
[----:B------:R-:W-:Y:S01]  /*19c0*/  IMAD.U32 R6, RZ, RZ, UR10 ;  /* 0x0000000aff067e24 */ /* 0x000fe2000f8e00ff */
[----:B------:R-:W-:Y:S01]  /*19d0*/  UIADD3.64 UR24, UR28, 0x2, URZ ;  /* 0x000000021c187897 */ /* 0x000fe2000fffe03f */
[----:B------:R-:W-:Y:S01]  /*19e0*/  IMAD.U32 R7, RZ, RZ, UR11 ;  /* 0x0000000bff077e24 */ /* 0x000fe2000f8e00ff */
[----:B------:R-:W-:Y:S01]  /*19f0*/  UIADD3.64 UR20, UR28, 0x4, URZ ;  /* 0x000000041c147897 */ /* 0x000fe2000fffe03f */
[----:B------:R-:W-:Y:S01]  /*1a00*/  IMAD.U32 R6, RZ, RZ, UR6 ;  /* 0x00000006ff067e24 */ /* 0x000fe2000f8e00ff */
[----:B------:R-:W-:Y:S01]  /*1a10*/  UIADD3.64 UR16, UR28, 0x3fe, URZ ;  /* 0x000003fe1c107897 */ /* 0x000fe2000fffe03f */
[----:B------:R-:W-:Y:S01]  /*1a20*/  IMAD.U32 R7, RZ, RZ, UR7 ;  /* 0x00000007ff077e24 */ /* 0x000fe2000f8e00ff */
[----:B------:R-:W-:Y:S02]  /*1a30*/  UIADD3.64 UR12, UR28, 0x400, URZ ;  /* 0x000004001c0c7897 */ /* 0x000fe4000fffe03f */
[----:B------:R-:W-:-:S02]  /*1a40*/  UIADD3.64 UR8, UR28, 0x402, URZ ;  /* 0x000004021c087897 */ /* 0x000fc4000fffe03f */
[----:B------:R-:W-:Y:S02]  /*1a50*/  UIADD3.64 UR4, UR28, 0x404, URZ ;  /* 0x000004041c047897 */ /* 0x000fe4000fffe03f */
[----:B------:R-:W-:Y:S02]  /*1a60*/  UIADD3.64 UR36, UR28, 0x600, URZ ;  /* 0x000006001c247897 */ /* 0x000fe4000fffe03f */
[----:B------:R-:W-:Y:S02]  /*1a70*/  UIADD3.64 UR40, UR28, 0x602, URZ ;  /* 0x000006021c287897 */ /* 0x000fe4000fffe03f */
[----:B------:R-:W-:Y:S02]  /*1a80*/  UIADD3.64 UR44, UR28, 0x604, URZ ;  /* 0x000006041c2c7897 */ /* 0x000fe4000fffe03f */
[----:B------:R-:W-:Y:S02]  /*1a90*/  UIADD3.64 UR26, UR30, 0x2, URZ ;  /* 0x000000021e1a7897 */ /* 0x000fe4000fffe03f */
[----:B------:R-:W-:-:S02]  /*1aa0*/  UIADD3.64 UR22, UR30, 0x4, URZ ;  /* 0x000000041e167897 */ /* 0x000fc4000fffe03f */
[----:B------:R-:W-:Y:S02]  /*1ab0*/  UIADD3.64 UR18, UR30, 0x1fe, URZ ;  /* 0x000001fe1e127897 */ /* 0x000fe4000fffe03f */
[----:B------:R-:W-:Y:S02]  /*1ac0*/  UIADD3.64 UR14, UR30, 0x200, URZ ;  /* 0x000002001e0e7897 */ /* 0x000fe4000fffe03f */
[----:B------:R-:W-:Y:S02]  /*1ad0*/  UIADD3.64 UR10, UR30, 0x202, URZ ;  /* 0x000002021e0a7897 */ /* 0x000fe4000fffe03f */
[----:B------:R-:W-:Y:S01]  /*1ae0*/  UIADD3.64 UR6, UR30, 0x204, URZ ;  /* 0x000002041e067897 */ /* 0x000fe2000fffe03f */
[----:B------:R-:W-:-:S11]  /*1af0*/  UMOV UR59, 0x40000040 ;  /* 0x40000040003b7882 */ /* 0x000fd60000000000 */
.L_x_49:
[----:B--2---:R-:W-:Y:S01]  /*1b00*/  BAR.SYNC.DEFER_BLOCKING 0x0 ;  /* 0x0000000000007b1d */ /* 0x004fe20000010000 */
[----:B------:R-:W-:Y:S01]  /*1b10*/  @!P1 IMAD.MOV.U32 R6, RZ, RZ, 0xc000 ;  /* 0x0000c000ff069424 */ /* 0x000fe200078e00ff */
[----:B------:R-:W-:Y:S02]  /*1b20*/  ELECT P0, URZ, PT ;  /* 0x00000000003f782f */ /* 0x000fe40003800000 */
[----:B------:R-:W-:Y:S02]  /*1b30*/  R2UR UR50, R9 ;  /* 0x00000000093272ca */ /* 0x000fe400000e0000 */
[----:B------:R-:W-:Y:S02]  /*1b40*/  R2UR UR34, R2 ;  /* 0x00000000022272ca */ /* 0x000fe400000e0000 */
[----:B------:R-:W-:-:S13]  /*1b50*/  ISETP.LT.U32.AND P0, PT, R3, 0x40, P0 ;  /* 0x000000400300780c */ /* 0x000fda0000701070 */
[----:B------:R-:W-:Y:S01]  /*1b60*/  VOTEU.ANY UP0, P0 ;  /* 0x00000000003f7886 */ /* 0x000fe20000000100 */
[----:B------:R-:W-:Y:S01]  /*1b70*/  VOTEU.ANY UP1, P0 ;  /* 0x00000000003f7886 */ /* 0x000fe20000020100 */
[----:B------:R-:W-:Y:S01]  /*1b80*/  ELECT P0, URZ, PT ;  /* 0x00000000003f782f */ /* 0x000fe20003800000 */
[----:B------:R1:W-:Y:S01]  /*1b90*/  @!P1 SYNCS.ARRIVE.TRANS64 RZ, [UR32+0xc000], R6 ;  /* 0x00c00006ffff99a7 */ /* 0x0003e20008000020 */
[----:B------:R2:W-:Y:S06]  /*1ba0*/  MEMBAR.ALL.CTA ;  /* 0x0000000000007992 */ /* 0x0005ec0000008000 */
[----:B--2---:R-:W2:Y:S01]  /*1bb0*/  FENCE.VIEW.ASYNC.S ;  /* 0x00000000000073c6 */ /* 0x004ea20000000000 */
[----:B------:R-:W-:Y:S01]  /*1bc0*/  @UP0 UIADD3 UR49, UR32, 0xc000, URZ ;  /* 0x0000c00020310890 */ /* 0x000fe2000fffe03f */
[----:B--2---:R-:W-:Y:S01]  /*1bd0*/  BAR.SYNC.DEFER_BLOCKING 0x0 ;  /* 0x0000000000007b1d */ /* 0x004fe20000010000 */
[----:B-1----:R-:W-:-:S02]  /*1be0*/  LOP3.LUT R6, R10, 0x1, RZ, 0xc0, !PT ;  /* 0x000000010a067812 */ /* 0x002fc400078ec0ff */
[----:B------:R-:W-:Y:S02]  /*1bf0*/  ISETP.LT.U32.AND P0, PT, R3, 0x40, P0 ;  /* 0x000000400300780c */ /* 0x000fe40000701070 */
[----:B------:R-:W-:Y:S01]  /*1c00*/  R2UR UR48, R6 ;  /* 0x00000000063072ca */ /* 0x000fe200000e0000 */
[----:B------:R-:W-:Y:S01]  /*1c10*/  @UP0 UMOV UR38, UR60 ;  /* 0x0000003c00260c82 */ /* 0x000fe20008000000 */
[----:B------:R-:W-:-:S09]  /*1c20*/  @UP0 UMOV UR39, UR35 ;  /* 0x0000002300270c82 */ /* 0x000fd20008000000 */
[----:B------:R-:W-:Y:S02]  /*1c30*/  VOTEU.ANY UP0, P0 ;  /* 0x00000000003f7886 */ /* 0x000fe40000000100 */
[----:B------:R-:W-:Y:S02]  /*1c40*/  ULEA UR50, UR48, UR50, 0x6 ;  /* 0x0000003230327291 */ /* 0x000fe4000f8e303f */
[----:B------:R-:W-:Y:S02]  /*1c50*/  ULEA UR48, UR48, UR32, 0xe ;  /* 0x0000002030307291 */ /* 0x000fe4000f8e703f */
[----:B------:R-:W-:-:S03]  /*1c60*/  @UP0 UIADD3 UR53, UR32, 0xc000, URZ ;  /* 0x0000c00020350890 */ /* 0x000fc6000fffe03f */
[----:B------:R-:W-:Y:S01]  /*1c70*/  UMOV UR54, UR50 ;  /* 0x0000003200367c82 */ /* 0x000fe20008000000 */
[----:B------:R-:W-:-:S03]  /*1c80*/  IMAD.U32 R7, RZ, RZ, UR48 ;  /* 0x00000030ff077e24 */ /* 0x000fc6000f8e00ff */
[----:B------:R1:W-:Y:S01]  /*1c90*/  @UP1 UTMALDG.2D [UR48], [UR38] ;  /* 0x00000030260015b4 */ /* 0x0003e20008008000 */
[----:B------:R-:W-:Y:S01]  /*1ca0*/  IMAD R6, R6, -0x2000, R7 ;  /* 0xffffe00006067824 */ /* 0x000fe200078e0207 */
[----:B------:R-:W-:-:S03]  /*1cb0*/  VOTEU.ANY UP1, P0 ;  /* 0x00000000003f7886 */ /* 0x000fc60000020100 */
[----:B------:R-:W-:-:S05]  /*1cc0*/  @P0 VIADD R6, R6, 0x8000 ;  /* 0x0000800006060836 */ /* 0x000fca0000000000 */
[----:B------:R-:W-:Y:S02]  /*1cd0*/  @P0 R2UR UR52, R6 ;  /* 0x00000000063402ca */ /* 0x000fe400000e0000 */
[----:B------:R-:W-:Y:S01]  /*1ce0*/  SHF.L.U32 R6, R8, 0x1f, RZ ;  /* 0x0000001f08067819 */ /* 0x000fe200000006ff */
[----:B------:R-:W-:Y:S06]  /*1cf0*/  BAR.SYNC.DEFER_BLOCKING 0x0 ;  /* 0x0000000000007b1d */ /* 0x000fec0000010000 */
[----:B-1----:R-:W-:Y:S01]  /*1d00*/  @UP0 UMOV UR38, UR34 ;  /* 0x0000002200260c82 */ /* 0x002fe20008000000 */
[----:B------:R-:W-:-:S03]  /*1d10*/  @UP0 UMOV UR39, UR61 ;  /* 0x0000003d00270c82 */ /* 0x000fc60008000000 */
[----:B------:R1:W-:Y:S01]  /*1d20*/  @UP1 UTMALDG.2D [UR52], [UR38] ;  /* 0x00000034260015b4 */ /* 0x0003e20008008000 */
[----:B------:R-:W-:Y:S06]  /*1d30*/  BAR.SYNC.DEFER_BLOCKING 0x0 ;  /* 0x0000000000007b1d */ /* 0x000fec0000010000 */
[----:B------:R-:W2:Y:S02]  /*1d40*/  SYNCS.PHASECHK.TRANS64.TRYWAIT P0, [UR32+0xc000], R6 ;  /* 0x00c00006ff0075a7 */ /* 0x000ea40008000160 */
[----:B-12---:R-:W-:Y:S05]  /*1d50*/  @!P0 BRA `(.L_x_48) ;  /* 0x0000000400fc8947 */ /* 0x006fea0003800000 */
.L_x_50:
[----:B------:R-:W-:Y:S02]  /*1d60*/  WARPGROUP.DEPBAR.LE gsb0, 0x0 ;  /* 0x00008000000079c5 */ /* 0x000fe40000010000 */
[----:B------:R-:W-:Y:S01]  /*1d70*/  WARPGROUP.ARRIVE ;  /* 0x00000000000079c5 */ /* 0x000fe20000000000 */
[----:B------:R-:W-:Y:S01]  /*1d80*/  UMOV UR56, UR33 ;  /* 0x0000002100387c82 */ /* 0x000fe20008000000 */
[----:B------:R-:W-:Y:S01]  /*1d90*/  UMOV UR57, 0x40000040 ;  /* 0x4000004000397882 */ /* 0x000fe20000000000 */
[----:B------:R-:W-:Y:S01]  /*1da0*/  MOV R6, UR45 ;  /* 0x0000002d00067c02 */ /* 0x000fe20008000f00 */
[----:B------:R-:W-:Y:S01]  /*1db0*/  UMOV UR46, UR58 ;  /* 0x0000003a002e7c82 */ /* 0x000fe20008000000 */
[----:B------:R-:W-:Y:S01]  /*1dc0*/  MOV R7, UR44 ;  /* 0x0000002c00077c02 */ /* 0x000fe20008000f00 */
[----:B------:R-:W-:Y:S01]  /*1dd0*/  HGMMA.64x64x16.F32 R56, gdesc[UR56], R56 ;  /* 0x00e00000383879f0 */ /* 0x000fe20008700838 */
[----:B------:R-:W-:Y:S01]  /*1de0*/  UIADD3.64 UR44, UR28, 0x1fe, URZ ;  /* 0x000001fe1c2c7897 */ /* 0x000fe2000fffe03f */
[----:B------:R-:W-:Y:S01]  /*1df0*/  MOV R11, UR55 ;  /* 0x00000037000b7c02 */ /* 0x000fe20008000f00 */
[----:B------:R-:W-:Y:S01]  /*1e00*/  UMOV UR47, UR59 ;  /* 0x0000003b002f7c82 */ /* 0x000fe20008000000 */
[----:B------:R-:W-:Y:S01]  /*1e10*/  UIADD3.64 UR52, UR28, 0x200, URZ ;  /* 0x000002001c347897 */ /* 0x000fe2000fffe03f */
[----:B------:R-:W-:Y:S01]  /*1e20*/  MOV R12, UR51 ;  /* 0x00000033000c7c02 */ /* 0x000fe20008000f00 */
[----:B------:R-:W-:Y:S01]  /*1e30*/  UMOV UR54, UR30 ;  /* 0x0000001e00367c82 */ /* 0x000fe20008000000 */
[----:B------:R-:W-:Y:S01]  /*1e40*/  UMOV UR55, UR31 ;  /* 0x0000001f00377c82 */ /* 0x000fe20008000000 */
[----:B------:R-:W-:Y:S01]  /*1e50*/  UIADD3.64 UR48, UR28, 0x5fe, URZ ;  /* 0x000005fe1c307897 */ /* 0x000fe2000fffe03f */
[----:B------:R-:W-:Y:S01]  /*1e60*/  VIADD R9, R9, 0x80 ;  /* 0x0000008009097836 */ /* 0x000fe20000000000 */
[----:B------:R-:W-:Y:S01]  /*1e70*/  UMOV UR50, UR18 ;  /* 0x0000001200327c82 */ /* 0x000fe20008000000 */
[----:B------:R-:W-:Y:S01]  /*1e80*/  UMOV UR51, UR19 ;  /* 0x0000001300337c82 */ /* 0x000fe20008000000 */
[----:B------:R-:W-:Y:S01]  /*1e90*/  UMOV UR38, UR14 ;  /* 0x0000000e00267c82 */ /* 0x000fe20008000000 */
[----:B------:R-:W-:Y:S01]  /*1ea0*/  UMOV UR39, UR15 ;  /* 0x0000000f00277c82 */ /* 0x000fe20008000000 */
[----:B------:R-:W-:Y:S01]  /*1eb0*/  UMOV UR42, UR10 ;  /* 0x0000000a002a7c82 */ /* 0x000fe20008000000 */
[----:B------:R-:W-:Y:S01]  /*1ec0*/  UMOV UR43, UR11 ;  /* 0x0000000b002b7c82 */ /* 0x000fe20008000000 */
[----:B------:R-:W-:Y:S01]  /*1ed0*/  ULDC UR34, c[0x0][0x230] ;  /* 0x00008c0000227ab9 */ /* 0x000fe20000000800 */
[----:B------:R-:W-:-:S02]  /*1ee0*/  LOP3.LUT R8, R8, 0x1, RZ, 0x3c, !PT ;  /* 0x0000000108087812 */ /* 0x000fc400078e3cff */
[----:B------:R-:W-:Y:S01]  /*1ef0*/  ISETP.GE.AND P0, PT, R9, UR34, PT ;  /* 0x0000002209007c0c */ /* 0x000fe2000bf06270 */
[----:B------:R-:W-:Y:S04]  /*1f00*/  HGMMA.64x64x16.F32 R56, gdesc[UR28], R56 ;  /* 0x00e000001c3879f0 */ /* 0x000fe80008700838 */
[----:B------:R-:W-:Y:S04]  /*1f10*/  HGMMA.64x64x16.F32 R56, gdesc[UR24], R56 ;  /* 0x00e00000183879f0 */ /* 0x000fe80008700838 */
[----:B------:R-:W-:Y:S04]  /*1f20*/  HGMMA.64x64x16.F32 R56, gdesc[UR20], R56 ;  /* 0x00e00000143879f0 */ /* 0x000fe80008700838 */
[----:B------:R-:W-:Y:S04]  /*1f30*/  HGMMA.64x64x16.F32 R56, gdesc[UR16], R56 ;  /* 0x00e00000103879f0 */ /* 0x000fe80008700838 */
[----:B------:R-:W-:Y:S04]  /*1f40*/  HGMMA.64x64x16.F32 R56, gdesc[UR12], R56 ;  /* 0x00e000000c3879f0 */ /* 0x000fe80008700838 */
[----:B------:R-:W-:Y:S04]  /*1f50*/  HGMMA.64x64x16.F32 R56, gdesc[UR8], R56 ;  /* 0x00e00000083879f0 */ /* 0x000fe80008700838 */
[----:B------:R-:W-:Y:S04]  /*1f60*/  HGMMA.64x64x16.F32 R56, gdesc[UR4], R56 ;  /* 0x00e00000043879f0 */ /* 0x000fe80008700838 */
[----:B------:R-:W-:Y:S01]  /*1f70*/  HGMMA.64x64x16.F32 R24, gdesc[UR44], R24 ;  /* 0x00e000002c1879f0 */ /* 0x000fe20008700818 */
[----:B------:R-:W-:Y:S01]  /*1f80*/  UIADD3.64 UR44, UR28, 0x202, URZ ;  /* 0x000002021c2c7897 */ /* 0x000fe2000fffe03f */
[----:B------:R-:W-:Y:S01]  /*1f90*/  UMOV UR46, UR26 ;  /* 0x0000001a002e7c82 */ /* 0x000fe20008000000 */
[----:B------:R-:W-:Y:S01]  /*1fa0*/  UMOV UR47, UR27 ;  /* 0x0000001b002f7c82 */ /* 0x000fe20008000000 */
[----:B------:R-:W-:Y:S01]  /*1fb0*/  HGMMA.64x64x16.F32 R24, gdesc[UR52], R24 ;  /* 0x00e00000341879f0 */ /* 0x000fe20008700818 */
[----:B------:R-:W-:Y:S01]  /*1fc0*/  UIADD3.64 UR52, UR28, 0x204, URZ ;  /* 0x000002041c347897 */ /* 0x000fe2000fffe03f */
[----:B------:R-:W-:Y:S01]  /*1fd0*/  UMOV UR54, UR22 ;  /* 0x0000001600367c82 */ /* 0x000fe20008000000 */
[----:B------:R-:W-:-:S03]  /*1fe0*/  UMOV UR55, UR23 ;  /* 0x0000001700377c82 */ /* 0x000fc60008000000 */
[----:B------:R-:W-:Y:S01]  /*1ff0*/  HGMMA.64x64x16.F32 R24, gdesc[UR44], R24 ;  /* 0x00e000002c1879f0 */ /* 0x000fe20008700818 */
[----:B------:R-:W-:Y:S01]  /*2000*/  R2UR UR45, R6 ;  /* 0x00000000062d72ca */ /* 0x000fe200000e0000 */
[----:B------:R-:W-:Y:S01]  /*2010*/  UMOV UR46, UR6 ;  /* 0x00000006002e7c82 */ /* 0x000fe20008000000 */
[----:B------:R-:W-:Y:S01]  /*2020*/  R2UR UR44, R7 ;  /* 0x00000000072c72ca */ /* 0x000fe200000e0000 */
[----:B------:R-:W-:Y:S01]  /*2030*/  UMOV UR47, UR7 ;  /* 0x00000007002f7c82 */ /* 0x000fe20008000000 */
[----:B------:R-:W-:Y:S01]  /*2040*/  HGMMA.64x64x16.F32 R24, gdesc[UR52], R24 ;  /* 0x00e00000341879f0 */ /* 0x000fe20008700818 */
[----:B------:R-:W-:-:S03]  /*2050*/  R2UR UR55, R11 ;  /* 0x000000000b3772ca */ /* 0x000fc600000e0000 */
[----:B------:R-:W-:Y:S01]  /*2060*/  HGMMA.64x64x16.F32 R24, gdesc[UR48], R24 ;  /* 0x00e00000301879f0 */ /* 0x000fe20008700818 */
[----:B------:R-:W-:-:S03]  /*2070*/  R2UR UR51, R12 ;  /* 0x000000000c3372ca */ /* 0x000fc600000e0000 */
[----:B------:R-:W-:Y:S04]  /*2080*/  HGMMA.64x64x16.F32 R24, gdesc[UR36], R24 ;  /* 0x00e00000241879f0 */ /* 0x000fe80008700818 */
[----:B------:R-:W-:Y:S04]  /*2090*/  HGMMA.64x64x16.F32 R24, gdesc[UR40], R24 ;  /* 0x00e00000281879f0 */ /* 0x000fe80008700818 */
[----:B------:R-:W-:Y:S01]  /*20a0*/  HGMMA.64x64x16.F32 R24, gdesc[UR44], R24, gsb0 ;  /* 0x00e000002c1879f0 */ /* 0x000fe20008000818 */
[----:B------:R-:W-:Y:S05]  /*20b0*/  @!P0 BRA `(.L_x_49) ;  /* 0xfffffff800908947 */ /* 0x000fea000383ffff */
.L_x_47:
[C---:B------:R-:W-:Y:S01]  /*20c0*/  IMAD.SHL.U32 R6, R4.reuse, 0x80, RZ ;  /* 0x0000008004067824 */ /* 0x040fe200078e00ff */
[----:B------:R-:W-:Y:S02]  /*20d0*/  WARPGROUP.DEPBAR.LE gsb0, 0x0 ;  /* 0x00008000000079c5 */ /* 0x000fe40000010000 */
[----:B------:R-:W-:Y:S01]  /*20e0*/  IMAD.SHL.U32 R7, R4, 0x10, RZ ;  /* 0x0000001004077824 */ /* 0x000fe200078e00ff */
[----:B--2---:R-:W-:Y:S01]  /*20f0*/  BAR.SYNC.DEFER_BLOCKING 0x0 ;  /* 0x0000000000007b1d */ /* 0x004fe20000010000 */
[----:B------:R-:W-:Y:S02]  /*2100*/  LOP3.LUT R6, R6, 0x780, RZ, 0xc0, !PT ;  /* 0x0000078006067812 */ /* 0x000fe400078ec0ff */
[----:B------:R-:W-:Y:S02]  /*2110*/  ELECT P0, URZ, PT ;  /* 0x00000000003f782f */ /* 0x000fe40003800000 */
[----:B------:R-:W-:Y:S02]  /*2120*/  F2FP.F16.F32.PACK_AB R56, R57, R56 ;  /* 0x000000383938723e */ /* 0x000fe400000000ff */
[----:B------:R-:W-:Y:S01]  /*2130*/  LOP3.LUT R7, R6, 0x70, R7, 0xf8, !PT ;  /* 0x0000007006077812 */ /* 0x000fe200078ef807 */
[----:B------:R-:W-:Y:S01]  /*2140*/  UMOV UR33, UR55 ;  /* 0x0000003700217c82 */ /* 0x000fe20008000000 */
[----:B------:R-:W-:Y:S01]  /*2150*/  F2FP.F16.F32.PACK_AB R57, R59, R58 ;  /* 0x0000003a3b39723e */ /* 0x000fe200000000ff */
[----:B------:R-:W-:Y:S01]  /*2160*/  UMOV UR34, UR51 ;  /* 0x0000003300227c82 */ /* 0x000fe20008000000 */
[----:B------:R-:W-:Y:S01]  /*2170*/  LOP3.LUT R7, R7, 0x10, R4, 0x78, !PT ;  /* 0x0000001007077812 */ /* 0x000fe200078e7804 */
[----:B------:R-:W-:Y:S01]  /*2180*/  IMAD.SHL.U32 R4, R4, 0x40, RZ ;  /* 0x0000004004047824 */ /* 0x000fe200078e00ff */
[----:B------:R-:W-:-:S02]  /*2190*/  F2FP.F16.F32.PACK_AB R24, R25, R24 ;  /* 0x000000181918723e */ /* 0x000fc400000000ff */
[----:B------:R-:W-:Y:S02]  /*21a0*/  ISETP.LT.U32.AND P0, PT, R3, 0x20, P0 ;  /* 0x000000200300780c */ /* 0x000fe40000701070 */
[----:B------:R-:W-:Y:S02]  /*21b0*/  LOP3.LUT R4, R7, 0x1800, R4, 0xf8, !PT ;  /* 0x0000180007047812 */ /* 0x000fe400078ef804 */
[----:B------:R-:W-:Y:S02]  /*21c0*/  F2FP.F16.F32.PACK_AB R58, R61, R60 ;  /* 0x0000003c3d3a723e */ /* 0x000fe400000000ff */
[C---:B------:R-:W-:Y:S01]  /*21d0*/  LOP3.LUT R6, R4.reuse, 0x20, RZ, 0x3c, !PT ;  /* 0x0000002004067812 */ /* 0x040fe200078e3cff */
[C---:B------:R-:W-:Y:S01]  /*21e0*/  VIADD R3, R4.reuse, UR32 ;  /* 0x0000002004037c36 */ /* 0x040fe20008000000 */
[----:B------:R-:W-:Y:S02]  /*21f0*/  LOP3.LUT R7, R4, 0x40, RZ, 0x3c, !PT ;  /* 0x0000004004077812 */ /* 0x000fe400078e3cff */
[----:B------:R-:W-:Y:S01]  /*2200*/  F2FP.F16.F32.PACK_AB R59, R63, R62 ;  /* 0x0000003e3f3b723e */ /* 0x000fe200000000ff */
[----:B------:R-:W-:Y:S01]  /*2210*/  VIADD R6, R6, UR32 ;  /* 0x0000002006067c36 */ /* 0x000fe20008000000 */
[----:B------:R-:W-:Y:S01]  /*2220*/  F2FP.F16.F32.PACK_AB R64, R65, R64 ;  /* 0x000000404140723e */ /* 0x000fe200000000ff */
[----:B------:R-:W1:Y:S01]  /*2230*/  @!P1 SYNCS.CCTL.IV [UR32+0xc000] ;  /* 0x00c00000ff0099b1 */ /* 0x000e620008000020 */
[----:B------:R-:W-:Y:S01]  /*2240*/  F2FP.F16.F32.PACK_AB R25, R27, R26 ;  /* 0x0000001a1b19723e */ /* 0x000fe200000000ff */
[----:B------:R-:W-:Y:S01]  /*2250*/  VIADD R7, R7, UR32 ;  /* 0x0000002007077c36 */ /* 0x000fe20008000000 */
[----:B------:R-:W-:Y:S01]  /*2260*/  F2FP.F16.F32.PACK_AB R65, R67, R66 ;  /* 0x000000424341723e */ /* 0x000fe200000000ff */
[----:B-1----:R-:W-:Y:S01]  /*2270*/  STSM.16.M88.4 [R3], R56 ;  /* 0x0000003803007844 */ /* 0x002fe20000000200 */
[----:B------:R-:W-:Y:S01]  /*2280*/  F2FP.F16.F32.PACK_AB R26, R29, R28 ;  /* 0x0000001c1d1a723e */ /* 0x000fe200000000ff */
[----:B------:R-:W-:Y:S01]  /*2290*/  VOTEU.ANY UP1, P0 ;  /* 0x00000000003f7886 */ /* 0x000fe20000020100 */
[----:B------:R-:W-:Y:S01]  /*22a0*/  F2FP.F16.F32.PACK_AB R27, R31, R30 ;  /* 0x0000001e1f1b723e */ /* 0x000fe200000000ff */
[----:B------:R-:W-:Y:S01]  /*22b0*/  VOTEU.ANY UP0, P0 ;  /* 0x00000000003f7886 */ /* 0x000fe20000000100 */
[----:B------:R-:W-:-:S02]  /*22c0*/  F2FP.F16.F32.PACK_AB R32, R33, R32 ;  /* 0x000000202120723e */ /* 0x000fc400000000ff */
[----:B------:R-:W-:Y:S01]  /*22d0*/  LOP3.LUT R4, R4, 0x60, RZ, 0x3c, !PT ;  /* 0x0000006004047812 */ /* 0x000fe200078e3cff */
[----:B------:R-:W-:Y:S01]  /*22e0*/  STSM.16.M88.4 [R3+0x2000], R24 ;  /* 0x0020001803007844 */ /* 0x000fe20000000200 */
[----:B------:R-:W-:Y:S02]  /*22f0*/  F2FP.F16.F32.PACK_AB R66, R69, R68 ;  /* 0x000000444542723e */ /* 0x000fe400000000ff */
[----:B------:R-:W-:Y:S01]  /*2300*/  F2FP.F16.F32.PACK_AB R67, R71, R70 ;  /* 0x000000464743723e */ /* 0x000fe200000000ff */
[----:B------:R-:W-:Y:S01]  /*2310*/  VIADD R4, R4, UR32 ;  /* 0x0000002004047c36 */ /* 0x000fe20008000000 */
[----:B------:R-:W-:Y:S02]  /*2320*/  F2FP.F16.F32.PACK_AB R72, R73, R72 ;  /* 0x000000484948723e */ /* 0x000fe400000000ff */
[----:B------:R-:W-:Y:S01]  /*2330*/  F2FP.F16.F32.PACK_AB R33, R35, R34 ;  /* 0x000000222321723e */ /* 0x000fe200000000ff */
[----:B------:R-:W-:Y:S01]  /*2340*/  STSM.16.M88.4 [R6], R64 ;  /* 0x0000004006007844 */ /* 0x000fe20000000200 */
[----:B------:R-:W-:-:S02]  /*2350*/  F2FP.F16.F32.PACK_AB R73, R75, R74 ;  /* 0x0000004a4b49723e */ /* 0x000fc400000000ff */
[----:B------:R-:W-:Y:S02]  /*2360*/  F2FP.F16.F32.PACK_AB R34, R37, R36 ;  /* 0x000000242522723e */ /* 0x000fe400000000ff */
[----:B------:R-:W-:Y:S02]  /*2370*/  F2FP.F16.F32.PACK_AB R35, R39, R38 ;  /* 0x000000262723723e */ /* 0x000fe400000000ff */
[----:B------:R-:W-:Y:S02]  /*2380*/  F2FP.F16.F32.PACK_AB R40, R41, R40 ;  /* 0x000000282928723e */ /* 0x000fe400000000ff */
[----:B------:R-:W-:Y:S01]  /*2390*/  F2FP.F16.F32.PACK_AB R74, R77, R76 ;  /* 0x0000004c4d4a723e */ /* 0x000fe200000000ff */
[----:B------:R-:W-:Y:S01]  /*23a0*/  STSM.16.M88.4 [R6+0x2000], R32 ;  /* 0x0020002006007844 */ /* 0x000fe20000000200 */
[----:B------:R-:W-:Y:S02]  /*23b0*/  F2FP.F16.F32.PACK_AB R75, R79, R78 ;  /* 0x0000004e4f4b723e */ /* 0x000fe400000000ff */
[----:B------:R-:W-:-:S02]  /*23c0*/  F2FP.F16.F32.PACK_AB R80, R81, R80 ;  /* 0x000000505150723e */ /* 0x000fc400000000ff */
[----:B------:R-:W-:Y:S01]  /*23d0*/  F2FP.F16.F32.PACK_AB R41, R43, R42 ;  /* 0x0000002a2b29723e */ /* 0x000fe200000000ff */
[----:B------:R-:W-:Y:S01]  /*23e0*/  STSM.16.M88.4 [R7], R72 ;  /* 0x0000004807007844 */ /* 0x000fe20000000200 */
[----:B------:R-:W-:Y:S02]  /*23f0*/  F2FP.F16.F32.PACK_AB R81, R83, R82 ;  /* 0x000000525351723e */ /* 0x000fe400000000ff */
[----:B------:R-:W-:Y:S02]  /*2400*/  F2FP.F16.F32.PACK_AB R42, R45, R44 ;  /* 0x0000002c2d2a723e */ /* 0x000fe400000000ff */
[----:B------:R-:W-:Y:S02]  /*2410*/  F2FP.F16.F32.PACK_AB R43, R47, R46 ;  /* 0x0000002e2f2b723e */ /* 0x000fe400000000ff */
[----:B------:R-:W-:Y:S02]  /*2420*/  F2FP.F16.F32.PACK_AB R48, R49, R48 ;  /* 0x000000303130723e */ /* 0x000fe400000000ff */
[----:B------:R-:W-:Y:S01]  /*2430*/  F2FP.F16.F32.PACK_AB R82, R85, R84 ;  /* 0x000000545552723e */ /* 0x000fe200000000ff */
[----:B------:R-:W-:Y:S01]  /*2440*/  STSM.16.M88.4 [R7+0x2000], R40 ;  /* 0x0020002807007844 */ /* 0x000fe20000000200 */
[----:B------:R-:W-:-:S02]  /*2450*/  F2FP.F16.F32.PACK_AB R83, R87, R86 ;  /* 0x000000565753723e */ /* 0x000fc400000000ff */
[----:B------:R-:W-:Y:S02]  /*2460*/  F2FP.F16.F32.PACK_AB R49, R51, R50 ;  /* 0x000000323331723e */ /* 0x000fe400000000ff */
[----:B------:R-:W-:Y:S01]  /*2470*/  F2FP.F16.F32.PACK_AB R50, R53, R52 ;  /* 0x000000343532723e */ /* 0x000fe200000000ff */
[----:B------:R-:W-:Y:S01]  /*2480*/  STSM.16.M88.4 [R4], R80 ;  /* 0x0000005004007844 */ /* 0x000fe20000000200 */
[----:B------:R-:W-:Y:S02]  /*2490*/  F2FP.F16.F32.PACK_AB R51, R55, R54 ;  /* 0x000000363733723e */ /* 0x000fe400000000ff */
[----:B---3--:R-:W-:Y:S02]  /*24a0*/  R2UR UR5, R0 ;  /* 0x00000000000572ca */ /* 0x008fe400000e0000 */
[----:B------:R-:W-:Y:S01]  /*24b0*/  R2UR UR4, R5 ;  /* 0x00000000050472ca */ /* 0x000fe200000e0000 */
[----:B------:R-:W-:Y:S01]  /*24c0*/  STSM.16.M88.4 [R4+0x2000], R48 ;  /* 0x0020003004007844 */ /* 0x000fe20000000200 */
[----:B------:R1:W-:Y:S06]  /*24d0*/  MEMBAR.ALL.CTA ;  /* 0x0000000000007992 */ /* 0x0003ec0000008000 */
[----:B-1----:R-:W1:Y:S02]  /*24e0*/  FENCE.VIEW.ASYNC.S ;  /* 0x00000000000073c6 */ /* 0x002e640000000000 */
[----:B-1----:R-:W-:Y:S06]  /*24f0*/  BAR.SYNC.DEFER_BLOCKING 0x0 ;  /* 0x0000000000007b1d */ /* 0x002fec0000010000 */
[----:B------:R1:W-:Y:S01]  /*2500*/  @UP1 UTMASTG.2D [UR32], [UR4] ;  /* 0x00000020040013b5 */ /* 0x0003e20008008000 */
[----:B------:R0:W-:Y:S01]  /*2510*/  UTMACMDFLUSH ;  /* 0x00000000000079b7 */ /* 0x0001e20000000000 */
[----:B------:R-:W-:-:S04]  /*2520*/  DEPBAR.LE SB0, 0x0 ;  /* 0x000080000000791a */ /* 0x000fc80000000000 */
[----:B------:R-:W-:Y:S06]  /*2530*/  BAR.SYNC.DEFER_BLOCKING 0x0 ;  /* 0x0000000000007b1d */ /* 0x000fec0000010000 */
[----:B-1----:R-:W-:Y:S05]  /*2540*/  EXIT ;  /* 0x000000000000794d */ /* 0x002fea0003800000 */
.L_x_48:
[----:B------:R-:W1:Y:S02]  /*2550*/  SYNCS.PHASECHK.TRANS64.TRYWAIT P0, [UR32+0xc000], R6 ;  /* 0x00c00006ff0075a7 */ /* 0x000e640008000160 */
[----:B-1----:R-:W-:Y:S05]  /*2560*/  @!P0 BRA `(.L_x_48) ;  /* 0xfffffffc00f88947 */ /* 0x002fea000383ffff */
[----:B------:R-:W-:Y:S05]  /*2570*/  BRA `(.L_x_50) ;  /* 0xfffffff400f87947 */ /* 0x000fea000383ffff */
.L_x_51:
[----:B------:R-:W-:-:S00]  /*2580*/  BRA `(.L_x_51) ;  /* 0xfffffffc00fc7947 */ /* 0x000fc0000383ffff */
[----:B------:R-:W-:-:S00]  /*2590*/  NOP ;  /* 0x0000000000007918 */ /* 0x000fc00000000000 */
        /* <DEDUP_REMOVED lines=14> */
.L_x_52:


//--------------------- .nv.shared.gluon_wgmma    --------------------------
	.section	.nv.shared.gluon_wgmma,"aw",@nobits
	.sectionflags	@""
	.align	16
	.zero		1024


//--------------------- .nv.shared.reserved.0     --------------------------
	.section	.nv.shared.reserved.0,"aw",@nobits
	.weak		__nv_reservedSMEM_offset_0_alias
	.size		__nv_reservedSMEM_offset_0_alias, 0, 0
	.other		__nv_reservedSMEM_offset_0_alias,@"STO_CUDA_RESERVED_SHARED STV_DEFAULT"
__nv_reservedSMEM_offset_0_alias:
	.zero		0


//--------------------- .nv.constant0.gluon_wgmma --------------------------
	.section	.nv.constant0.gluon_wgmma,"a",@progbits
	.sectionflags	@""
	.align	4
.nv.constant0.gluon_wgmma:
	.zero		608


//--------------------- SYMBOLS --------------------------

	.type		.nv.reservedSmem.offset0,@object
	.size		.nv.reservedSmem.offset0,0x4
